	.headerflags	@"EF_CUDA_TEXMODE_UNIFIED EF_CUDA_64BIT_ADDRESS EF_CUDA_ACCELERATORS EF_CUDA_SM90 EF_CUDA_VIRTUAL_SM(EF_CUDA_SM90)"
	.elftype	@"ET_EXEC"


//--------------------- .nv.info                  --------------------------
	.section	.nv.info,"",@"SHT_CUDA_INFO"
	.align	4


	//----- nvinfo : EIATTR_REGCOUNT
	.align		4
        /*0000*/ 	.byte	0x04, 0x2f
        /*0002*/ 	.short	(.L_3 - .L_2)
	.align		4
.L_2:
        /*0004*/ 	.word	index@(triton_poi_fused_add_convolution_div_sqrt_25)
        /*0008*/ 	.word	0x00000050


	//----- nvinfo : EIATTR_MIN_STACK_SIZE
	.align		4
.L_3:
        /*000c*/ 	.byte	0x04, 0x12
        /*000e*/ 	.short	(.L_5 - .L_4)
	.align		4
.L_4:
        /*0010*/ 	.word	index@(triton_poi_fused_add_convolution_div_sqrt_25)
        /*0014*/ 	.word	0x00000000


	//----- nvinfo : EIATTR_FRAME_SIZE
	.align		4
.L_5:
        /*0018*/ 	.byte	0x04, 0x11
        /*001a*/ 	.short	(.L_7 - .L_6)
	.align		4
.L_6:
        /*001c*/ 	.word	index@(triton_poi_fused_add_convolution_div_sqrt_25)
        /*0020*/ 	.word	0x00000000


	//----- nvinfo : EIATTR_MIN_STACK_SIZE
	.align		4
.L_7:
        /*0024*/ 	.byte	0x04, 0x12
        /*0026*/ 	.short	(.L_9 - .L_8)
	.align		4
.L_8:
        /*0028*/ 	.word	index@(triton_poi_fused_add_convolution_div_sqrt_25)
        /*002c*/ 	.word	0x00000000
.L_9:


//--------------------- .nv.info.triton_poi_fused_add_convolution_div_sqrt_25 --------------------------
	.section	.nv.info.triton_poi_fused_add_convolution_div_sqrt_25,"",@"SHT_CUDA_INFO"
	.sectionflags	@""
	.align	4


	//----- nvinfo : EIATTR_CUDA_API_VERSION
	.align		4
        /*0000*/ 	.byte	0x04, 0x37
        /*0002*/ 	.short	(.L_11 - .L_10)
.L_10:
        /*0004*/ 	.word	0x0000007c


	//----- nvinfo : EIATTR_KPARAM_INFO
	.align		4
.L_11:
        /*0008*/ 	.byte	0x04, 0x17
        /*000a*/ 	.short	(.L_13 - .L_12)
.L_12:
        /*000c*/ 	.word	0x00000000
        /*0010*/ 	.short	0x0005
        /*0012*/ 	.short	0x0024
        /*0014*/ 	.byte	0x00, 0xf0, 0x11, 0x00


	//----- nvinfo : EIATTR_KPARAM_INFO
	.align		4
.L_13:
        /*0018*/ 	.byte	0x04, 0x17
        /*001a*/ 	.short	(.L_15 - .L_14)
.L_14:
        /*001c*/ 	.word	0x00000000
        /*0020*/ 	.short	0x0004
        /*0022*/ 	.short	0x0020
        /*0024*/ 	.byte	0x00, 0xf0, 0x11, 0x00


	//----- nvinfo : EIATTR_KPARAM_INFO
	.align		4
.L_15:
        /*0028*/ 	.byte	0x04, 0x17
        /*002a*/ 	.short	(.L_17 - .L_16)
.L_16:
        /*002c*/ 	.word	0x00000000
        /*0030*/ 	.short	0x0003
        /*0032*/ 	.short	0x0018
        /*0034*/ 	.byte	0x00, 0xf4, 0x21, 0x00


	//----- nvinfo : EIATTR_KPARAM_INFO
	.align		4
.L_17:
        /*0038*/ 	.byte	0x04, 0x17
        /*003a*/ 	.short	(.L_19 - .L_18)
.L_18:
        /*003c*/ 	.word	0x00000000
        /*0040*/ 	.short	0x0002
        /*0042*/ 	.short	0x0010
        /*0044*/ 	.byte	0x00, 0xf4, 0x21, 0x00


	//----- nvinfo : EIATTR_KPARAM_INFO
	.align		4
.L_19:
        /*0048*/ 	.byte	0x04, 0x17
        /*004a*/ 	.short	(.L_21 - .L_20)
.L_20:
        /*004c*/ 	.word	0x00000000
        /*0050*/ 	.short	0x0001
        /*0052*/ 	.short	0x0008
        /*0054*/ 	.byte	0x00, 0xf4, 0x21, 0x00


	//----- nvinfo : EIATTR_KPARAM_INFO
	.align		4
.L_21:
        /*0058*/ 	.byte	0x04, 0x17
        /*005a*/ 	.short	(.L_23 - .L_22)
.L_22:
        /*005c*/ 	.word	0x00000000
        /*0060*/ 	.short	0x0000
        /*0062*/ 	.short	0x0000
        /*0064*/ 	.byte	0x00, 0xf4, 0x21, 0x00


	//----- nvinfo : EIATTR_SPARSE_MMA_MASK
	.align		4
.L_23:
        /*0068*/ 	.byte	0x03, 0x50
        /*006a*/ 	.short	0x0000


	//----- nvinfo : EIATTR_MAXREG_COUNT
	.align		4
        /*006c*/ 	.byte	0x03, 0x1b
        /*006e*/ 	.short	0x00ff


	//----- nvinfo : EIATTR_EXIT_INSTR_OFFSETS
	.align		4
        /*0070*/ 	.byte	0x04, 0x1c
        /*0072*/ 	.short	(.L_25 - .L_24)


	//   ....[0]....
.L_24:
        /*0074*/ 	.word	0x00002040


	//   ....[1]....
        /*0078*/ 	.word	0x00002090


	//----- nvinfo : EIATTR_REQNTID
	.align		4
.L_25:
        /*007c*/ 	.byte	0x04, 0x10
        /*007e*/ 	.short	(.L_27 - .L_26)
.L_26:
        /*0080*/ 	.word	0x00000100
        /*0084*/ 	.word	0x00000001
        /*0088*/ 	.word	0x00000001


	//----- nvinfo : EIATTR_CBANK_PARAM_SIZE
	.align		4
.L_27:
        /*008c*/ 	.byte	0x03, 0x19
        /*008e*/ 	.short	0x0028


	//----- nvinfo : EIATTR_PARAM_CBANK
	.align		4
        /*0090*/ 	.byte	0x04, 0x0a
        /*0092*/ 	.short	(.L_29 - .L_28)
	.align		4
.L_28:
        /*0094*/ 	.word	index@(.nv.constant0.triton_poi_fused_add_convolution_div_sqrt_25)
        /*0098*/ 	.short	0x0210
        /*009a*/ 	.short	0x0028


	//----- nvinfo : EIATTR_SW_WAR
	.align		4
.L_29:
        /*009c*/ 	.byte	0x04, 0x36
        /*009e*/ 	.short	(.L_31 - .L_30)
.L_30:
        /*00a0*/ 	.word	0x00000008
.L_31:


//--------------------- .nv.callgraph             --------------------------
	.section	.nv.callgraph,"",@"SHT_CUDA_CALLGRAPH"
	.align	4
	.sectionentsize	8
	.align		4
        /*0000*/ 	.word	0x00000000
	.align		4
        /*0004*/ 	.word	0xffffffff
	.align		4
        /*0008*/ 	.word	0x00000000
	.align		4
        /*000c*/ 	.word	0xfffffffe
	.align		4
        /*0010*/ 	.word	0x00000000
	.align		4
        /*0014*/ 	.word	0xfffffffd
	.align		4
        /*0018*/ 	.word	0x00000000
	.align		4
        /*001c*/ 	.word	0xfffffffc


//--------------------- .nv.constant4             --------------------------
	.section	.nv.constant4,"a",@progbits
	.align	8
	.align		8
.nv.constant4:
        /*0000*/ 	.dword	_$_str
	.align		8
        /*0008*/ 	.dword	_$_str_$_2


//--------------------- .text.triton_poi_fused_add_convolution_div_sqrt_25 --------------------------
	.section	.text.triton_poi_fused_add_convolution_div_sqrt_25,"ax",@progbits
	.sectionflags	@"SHF_BARRIERS=1"
	.align	128
        .global         triton_poi_fused_add_convolution_div_sqrt_25
        .type           triton_poi_fused_add_convolution_div_sqrt_25,@function
        .size           triton_poi_fused_add_convolution_div_sqrt_25,(.L_x_1 - triton_poi_fused_add_convolution_div_sqrt_25)
        .other          triton_poi_fused_add_convolution_div_sqrt_25,@"STO_CUDA_ENTRY STV_DEFAULT"
triton_poi_fused_add_convolution_div_sqrt_25:
.text.triton_poi_fused_add_convolution_div_sqrt_25:
[----:B------:R-:W0:Y:S01]  /*0000*/  LDC R1, c[0x0][0x28] ;  /* 0x00000a00ff017b82 */ /* 0x000e220000000800 */
[----:B------:R-:W1:Y:S07]  /*0010*/  S2R R0, SR_TID.X ;  /* 0x0000000000007919 */ /* 0x000e6e0000002100 */
[----:B------:R-:W2:Y:S01]  /*0020*/  LDC.64 R48, c[0x0][0x218] ;  /* 0x00008600ff307b82 */ /* 0x000ea20000000a00 */
[----:B------:R-:W-:Y:S01]  /*0030*/  IMAD.MOV.U32 R19, RZ, RZ, RZ ;  /* 0x000000ffff137224 */ /* 0x000fe200078e00ff */
[----:B------:R-:W-:Y:S01]  /*0040*/  ULDC.64 UR6, c[0x0][0x208] ;  /* 0x0000820000067ab9 */ /* 0x000fe20000000a00 */
[----:B------:R-:W3:Y:S01]  /*0050*/  S2R R10, SR_CTAID.Y ;  /* 0x00000000000a7919 */ /* 0x000ee20000002600 */
[----:B------:R-:W4:Y:S04]  /*0060*/  S2R R2, SR_CTAID.X ;  /* 0x0000000000027919 */ /* 0x000f280000002500 */
[----:B------:R-:W5:Y:S01]  /*0070*/  LDC.64 R30, c[0x0][0x210] ;  /* 0x00008400ff1e7b82 */ /* 0x000f620000000a00 */
[----:B-1----:R-:W-:-:S04]  /*0080*/  SHF.R.U32.HI R3, RZ, 0x4, R0 ;  /* 0x00000004ff037819 */ /* 0x002fc80000011600 */
[----:B------:R-:W-:-:S04]  /*0090*/  SGXT.U32 R3, R3, 0x4 ;  /* 0x000000040303781a */ /* 0x000fc80000000000 */
[----:B---3--:R-:W-:Y:S01]  /*00a0*/  PRMT R6, R3, 0x6540, R10 ;  /* 0x0000654003067816 */ /* 0x008fe2000000000a */
[----:B----4-:R-:W-:-:S04]  /*00b0*/  IMAD.SHL.U32 R3, R2, 0x10, RZ ;  /* 0x0000001002037824 */ /* 0x010fc800078e00ff */
[----:B------:R-:W-:Y:S01]  /*00c0*/  IMAD.HI R2, R6, 0x2aaaaaab, RZ ;  /* 0x2aaaaaab06027827 */ /* 0x000fe200078e02ff */
[----:B------:R-:W-:-:S04]  /*00d0*/  LOP3.LUT R15, R3, 0xf, R0, 0xf8, !PT ;  /* 0x0000000f030f7812 */ /* 0x000fc800078ef800 */
[----:B------:R-:W-:Y:S02]  /*00e0*/  SHF.R.U32.HI R5, RZ, 0x1f, R2 ;  /* 0x0000001fff057819 */ /* 0x000fe40000011602 */
[----:B------:R-:W-:Y:S02]  /*00f0*/  ISETP.GE.AND P6, PT, R15, 0x9, PT ;  /* 0x000000090f00780c */ /* 0x000fe40003fc6270 */
[----:B------:R-:W-:Y:S02]  /*0100*/  LEA.HI.SX32 R2, R2, R5, 0x1a ;  /* 0x0000000502027211 */ /* 0x000fe400078fd2ff */
[----:B------:R-:W-:-:S03]  /*0110*/  ISETP.LT.AND P0, PT, R6, 0x600, !P6 ;  /* 0x000006000600780c */ /* 0x000fc60007701270 */
[----:B------:R-:W-:-:S04]  /*0120*/  IMAD R9, R2, 0x9, R15 ;  /* 0x0000000902097824 */ /* 0x000fc800078e020f */
[----:B--2---:R-:W-:-:S06]  /*0130*/  IMAD.WIDE R8, R9, 0x4, R48 ;  /* 0x0000000409087825 */ /* 0x004fcc00078e0230 */
[----:B------:R1:W2:Y:S01]  /*0140*/  @P0 LDG.E.EL R19, desc[UR6][R8.64] ;  /* 0x0000000608130981 */ /* 0x0002a2000c2e1900 */
[----:B------:R-:W-:Y:S01]  /*0150*/  HFMA2.MMA R2, -RZ, RZ, 0, 0 ;  /* 0x00000000ff027435 */ /* 0x000fe200000001ff */
[----:B------:R-:W-:-:S04]  /*0160*/  IMAD R7, R6, 0x9, R15 ;  /* 0x0000000906077824 */ /* 0x000fc800078e020f */
[----:B-----5:R-:W-:-:S05]  /*0170*/  IMAD.WIDE R4, R7, 0x4, R30 ;  /* 0x0000000407047825 */ /* 0x020fca00078e021e */
[----:B------:R3:W4:Y:S01]  /*0180*/  @P0 LDG.E.EL R2, desc[UR6][R4.64] ;  /* 0x0000000604020981 */ /* 0x000722000c2e1900 */
[----:B------:R-:W-:Y:S01]  /*0190*/  LOP3.LUT R11, R6, 0x10, RZ, 0xfc, !PT ;  /* 0x00000010060b7812 */ /* 0x000fe200078efcff */
[----:B------:R-:W-:Y:S01]  /*01a0*/  IMAD.MOV.U32 R54, RZ, RZ, RZ ;  /* 0x000000ffff367224 */ /* 0x000fe200078e00ff */
[----:B------:R-:W-:Y:S02]  /*01b0*/  P2R R62, PR, RZ, 0x1 ;  /* 0x00000001ff3e7803 */ /* 0x000fe40000000000 */
[C---:B------:R-:W-:Y:S01]  /*01c0*/  ISETP.LT.AND P1, PT, R11.reuse, 0x600, !P6 ;  /* 0x000006000b00780c */ /* 0x040fe20007721270 */
[----:B------:R-:W-:-:S03]  /*01d0*/  IMAD.HI R12, R11, 0x2aaaaaab, RZ ;  /* 0x2aaaaaab0b0c7827 */ /* 0x000fc600078e02ff */
[----:B------:R-:W-:Y:S02]  /*01e0*/  P2R R50, PR, RZ, 0x2 ;  /* 0x00000002ff327803 */ /* 0x000fe40000000000 */
[----:B------:R-:W-:-:S04]  /*01f0*/  SHF.R.U32.HI R13, RZ, 0x1f, R12 ;  /* 0x0000001fff0d7819 */ /* 0x000fc8000001160c */
[----:B------:R-:W-:-:S05]  /*0200*/  LEA.HI.SX32 R12, R12, R13, 0x1a ;  /* 0x0000000d0c0c7211 */ /* 0x000fca00078fd2ff */
[----:B-1----:R-:W-:Y:S01]  /*0210*/  IMAD R9, R12, 0x9, R15 ;  /* 0x000000090c097824 */ /* 0x002fe200078e020f */
[----:B------:R-:W-:Y:S01]  /*0220*/  LOP3.LUT R12, R6, 0x20, RZ, 0xfc, !PT ;  /* 0x00000020060c7812 */ /* 0x000fe200078efcff */
[----:B------:R-:W-:Y:S01]  /*0230*/  VIADD R53, R7, 0x90 ;  /* 0x0000009007357836 */ /* 0x000fe20000000000 */
[----:B------:R-:W-:Y:S01]  /*0240*/  MOV R11, RZ ;  /* 0x000000ff000b7202 */ /* 0x000fe20000000f00 */
[----:B------:R-:W-:-:S04]  /*0250*/  IMAD.WIDE R8, R9, 0x4, R48 ;  /* 0x0000000409087825 */ /* 0x000fc800078e0230 */
[C---:B------:R-:W-:Y:S01]  /*0260*/  IMAD.HI R13, R12.reuse, 0x2aaaaaab, RZ ;  /* 0x2aaaaaab0c0d7827 */ /* 0x040fe200078e02ff */
[----:B------:R-:W-:Y:S01]  /*0270*/  ISETP.LT.AND P0, PT, R12, 0x600, !P6 ;  /* 0x000006000c00780c */ /* 0x000fe20007701270 */
[----:B------:R1:W5:Y:S02]  /*0280*/  @P1 LDG.E.EL R54, desc[UR6][R8.64] ;  /* 0x0000000608361981 */ /* 0x000364000c2e1900 */
[----:B---3--:R-:W-:Y:S01]  /*0290*/  IMAD.WIDE R4, R53, 0x4, R30 ;  /* 0x0000000435047825 */ /* 0x008fe200078e021e */
[----:B------:R-:W-:-:S04]  /*02a0*/  SHF.R.U32.HI R14, RZ, 0x1f, R13 ;  /* 0x0000001fff0e7819 */ /* 0x000fc8000001160d */
[----:B------:R3:W5:Y:S01]  /*02b0*/  @P1 LDG.E.EL R11, desc[UR6][R4.64] ;  /* 0x00000006040b1981 */ /* 0x000762000c2e1900 */
[----:B------:R-:W-:Y:S01]  /*02c0*/  LEA.HI.SX32 R14, R13, R14, 0x1a ;  /* 0x0000000e0d0e7211 */ /* 0x000fe200078fd2ff */
[----:B------:R-:W-:Y:S01]  /*02d0*/  VIADD R51, R7, 0x120 ;  /* 0x0000012007337836 */ /* 0x000fe20000000000 */
[----:B-1----:R-:W-:Y:S01]  /*02e0*/  HFMA2.MMA R8, -RZ, RZ, 0, 0 ;  /* 0x00000000ff087435 */ /* 0x002fe200000001ff */
[----:B------:R-:W-:Y:S02]  /*02f0*/  P2R R28, PR, RZ, 0x1 ;  /* 0x00000001ff1c7803 */ /* 0x000fe40000000000 */
[----:B------:R-:W-:Y:S02]  /*0300*/  IMAD R17, R14, 0x9, R15 ;  /* 0x000000090e117824 */ /* 0x000fe400078e020f */
[----:B------:R-:W-:Y:S01]  /*0310*/  IMAD.MOV.U32 R14, RZ, RZ, RZ ;  /* 0x000000ffff0e7224 */ /* 0x000fe200078e00ff */
[----:B---3--:R-:W-:Y:S01]  /*0320*/  LOP3.LUT R4, R6, 0x30, RZ, 0xfc, !PT ;  /* 0x0000003006047812 */ /* 0x008fe200078efcff */
[----:B------:R-:W-:-:S04]  /*0330*/  IMAD.WIDE R16, R17, 0x4, R48 ;  /* 0x0000000411107825 */ /* 0x000fc800078e0230 */
[----:B------:R-:W-:Y:S01]  /*0340*/  IMAD.HI R5, R4, 0x2aaaaaab, RZ ;  /* 0x2aaaaaab04057827 */ /* 0x000fe200078e02ff */
[----:B------:R1:W3:Y:S03]  /*0350*/  @P0 LDG.E.EL R14, desc[UR6][R16.64] ;  /* 0x00000006100e0981 */ /* 0x0002e6000c2e1900 */
[----:B------:R-:W-:Y:S01]  /*0360*/  IMAD.WIDE R12, R51, 0x4, R30 ;  /* 0x00000004330c7825 */ /* 0x000fe200078e021e */
[----:B------:R-:W-:-:S04]  /*0370*/  SHF.R.U32.HI R18, RZ, 0x1f, R5 ;  /* 0x0000001fff127819 */ /* 0x000fc80000011605 */
[----:B------:R1:W3:Y:S01]  /*0380*/  @P0 LDG.E.EL R8, desc[UR6][R12.64] ;  /* 0x000000060c080981 */ /* 0x0002e2000c2e1900 */
[----:B------:R-:W-:Y:S01]  /*0390*/  LEA.HI.SX32 R18, R5, R18, 0x1a ;  /* 0x0000001205127211 */ /* 0x000fe200078fd2ff */
[----:B------:R-:W-:Y:S01]  /*03a0*/  IMAD.MOV.U32 R52, RZ, RZ, RZ ;  /* 0x000000ffff347224 */ /* 0x000fe200078e00ff */
[----:B------:R-:W-:-:S03]  /*03b0*/  ISETP.LT.AND P0, PT, R4, 0x600, !P6 ;  /* 0x000006000400780c */ /* 0x000fc60007701270 */
[----:B------:R-:W-:Y:S02]  /*03c0*/  IMAD R5, R18, 0x9, R15 ;  /* 0x0000000912057824 */ /* 0x000fe400078e020f */
[----:B------:R-:W-:Y:S01]  /*03d0*/  VIADD R27, R7, 0x1b0 ;  /* 0x000001b0071b7836 */ /* 0x000fe20000000000 */
[----:B------:R-:W-:Y:S01]  /*03e0*/  MOV R4, RZ ;  /* 0x000000ff00047202 */ /* 0x000fe20000000f00 */
[----:B-1----:R-:W-:Y:S01]  /*03f0*/  IMAD.WIDE R16, R5, 0x4, R48 ;  /* 0x0000000405107825 */ /* 0x002fe200078e0230 */
[C---:B------:R-:W-:Y:S02]  /*0400*/  LOP3.LUT R5, R6.reuse, 0x40, RZ, 0xfc, !PT ;  /* 0x0000004006057812 */ /* 0x040fe400078efcff */
[C---:B------:R-:W-:Y:S01]  /*0410*/  LOP3.LUT R9, R6.reuse, 0x50, RZ, 0xfc, !PT ;  /* 0x0000005006097812 */ /* 0x040fe200078efcff */
[----:B0-----:R-:W-:Y:S01]  /*0420*/  IMAD.WIDE R12, R27, 0x4, R30 ;  /* 0x000000041b0c7825 */ /* 0x001fe200078e021e */
[----:B------:R-:W-:Y:S01]  /*0430*/  P2R R25, PR, RZ, 0x1 ;  /* 0x00000001ff197803 */ /* 0x000fe20000000000 */
[----:B------:R0:W3:Y:S01]  /*0440*/  @P0 LDG.E.EL R52, desc[UR6][R16.64] ;  /* 0x0000000610340981 */ /* 0x0000e2000c2e1900 */
[----:B------:R-:W-:-:S03]  /*0450*/  LOP3.LUT R18, R6, 0x60, RZ, 0xfc, !PT ;  /* 0x0000006006127812 */ /* 0x000fc600078efcff */
[----:B------:R1:W3:Y:S01]  /*0460*/  @P0 LDG.E.EL R4, desc[UR6][R12.64] ;  /* 0x000000060c040981 */ /* 0x0002e2000c2e1900 */
[----:B------:R-:W-:Y:S01]  /*0470*/  ISETP.LT.AND P0, PT, R5, 0x600, !P6 ;  /* 0x000006000500780c */ /* 0x000fe20007701270 */
[----:B------:R-:W-:-:S04]  /*0480*/  IMAD.HI R26, R9, 0x2aaaaaab, RZ ;  /* 0x2aaaaaab091a7827 */ /* 0x000fc800078e02ff */
[----:B0-----:R-:W-:Y:S01]  /*0490*/  IMAD.HI R16, R5, 0x2aaaaaab, RZ ;  /* 0x2aaaaaab05107827 */ /* 0x001fe200078e02ff */
[----:B------:R-:W-:-:S03]  /*04a0*/  LOP3.LUT R21, R6, 0x80, RZ, 0xfc, !PT ;  /* 0x0000008006157812 */ /* 0x000fc600078efcff */
[----:B------:R-:W-:Y:S01]  /*04b0*/  IMAD.HI R32, R18, 0x2aaaaaab, RZ ;  /* 0x2aaaaaab12207827 */ /* 0x000fe200078e02ff */
[----:B-1----:R-:W-:-:S03]  /*04c0*/  SHF.R.U32.HI R13, RZ, 0x1f, R26 ;  /* 0x0000001fff0d7819 */ /* 0x002fc6000001161a */
[----:B------:R-:W-:Y:S01]  /*04d0*/  IMAD.HI R36, R21, 0x2aaaaaab, RZ ;  /* 0x2aaaaaab15247827 */ /* 0x000fe200078e02ff */
[----:B------:R-:W-:Y:S02]  /*04e0*/  LEA.HI.SX32 R26, R26, R13, 0x1a ;  /* 0x0000000d1a1a7211 */ /* 0x000fe400078fd2ff */
[C---:B------:R-:W-:Y:S01]  /*04f0*/  LOP3.LUT R44, R6.reuse, 0x90, RZ, 0xfc, !PT ;  /* 0x00000090062c7812 */ /* 0x040fe200078efcff */
[----:B------:R-:W-:Y:S01]  /*0500*/  VIADD R24, R7, 0x240 ;  /* 0x0000024007187836 */ /* 0x000fe20000000000 */
[----:B------:R-:W-:Y:S01]  /*0510*/  SHF.R.U32.HI R13, RZ, 0x1f, R36 ;  /* 0x0000001fff0d7819 */ /* 0x000fe20000011624 */
[----:B------:R-:W-:Y:S01]  /*0520*/  IMAD.MOV.U32 R29, RZ, RZ, RZ ;  /* 0x000000ffff1d7224 */ /* 0x000fe200078e00ff */
[----:B------:R-:W-:Y:S02]  /*0530*/  LOP3.LUT R46, R6, 0xa0, RZ, 0xfc, !PT ;  /* 0x000000a0062e7812 */ /* 0x000fe400078efcff */
[----:B------:R-:W-:Y:S01]  /*0540*/  LEA.HI.SX32 R36, R36, R13, 0x1a ;  /* 0x0000000d24247211 */ /* 0x000fe200078fd2ff */
[----:B------:R-:W-:Y:S01]  /*0550*/  IMAD.WIDE R12, R24, 0x4, R30 ;  /* 0x00000004180c7825 */ /* 0x000fe200078e021e */
[----:B------:R-:W-:-:S03]  /*0560*/  ISETP.LT.AND P2, PT, R21, 0x600, !P6 ;  /* 0x000006001500780c */ /* 0x000fc60007741270 */
[----:B------:R-:W-:-:S04]  /*0570*/  IMAD.HI R38, R44, 0x2aaaaaab, RZ ;  /* 0x2aaaaaab2c267827 */ /* 0x000fc800078e02ff */
[----:B------:R-:W-:Y:S01]  /*0580*/  IMAD.HI R33, R46, 0x2aaaaaab, RZ ;  /* 0x2aaaaaab2e217827 */ /* 0x000fe200078e02ff */
[----:B------:R-:W-:-:S04]  /*0590*/  SHF.R.U32.HI R23, RZ, 0x1f, R38 ;  /* 0x0000001fff177819 */ /* 0x000fc80000011626 */
[----:B------:R-:W-:Y:S02]  /*05a0*/  SHF.R.U32.HI R40, RZ, 0x1f, R33 ;  /* 0x0000001fff287819 */ /* 0x000fe40000011621 */
[----:B------:R-:W-:Y:S02]  /*05b0*/  P2R R22, PR, RZ, 0x1 ;  /* 0x00000001ff167803 */ /* 0x000fe40000000000 */
[----:B------:R-:W-:Y:S02]  /*05c0*/  LEA.HI.SX32 R38, R38, R23, 0x1a ;  /* 0x0000001726267211 */ /* 0x000fe400078fd2ff */
[----:B------:R-:W-:Y:S02]  /*05d0*/  LEA.HI.SX32 R40, R33, R40, 0x1a ;  /* 0x0000002821287211 */ /* 0x000fe400078fd2ff */
[C---:B------:R-:W-:Y:S02]  /*05e0*/  LOP3.LUT R23, R6.reuse, 0xb0, RZ, 0xfc, !PT ;  /* 0x000000b006177812 */ /* 0x040fe400078efcff */
[----:B------:R-:W-:-:S02]  /*05f0*/  LOP3.LUT R33, R6, 0xc0, RZ, 0xfc, !PT ;  /* 0x000000c006217812 */ /* 0x000fc400078efcff */
[C---:B------:R-:W-:Y:S02]  /*0600*/  LOP3.LUT R35, R6.reuse, 0xd0, RZ, 0xfc, !PT ;  /* 0x000000d006237812 */ /* 0x040fe400078efcff */
[C---:B------:R-:W-:Y:S02]  /*0610*/  LOP3.LUT R37, R6.reuse, 0xe0, RZ, 0xfc, !PT ;  /* 0x000000e006257812 */ /* 0x040fe400078efcff */
[----:B------:R-:W-:Y:S01]  /*0620*/  LOP3.LUT R39, R6, 0xf0, RZ, 0xfc, !PT ;  /* 0x000000f006277812 */ /* 0x000fe200078efcff */
[----:B------:R-:W-:Y:S01]  /*0630*/  IMAD.HI R41, R23, 0x2aaaaaab, RZ ;  /* 0x2aaaaaab17297827 */ /* 0x000fe200078e02ff */
[----:B------:R-:W-:Y:S02]  /*0640*/  ISETP.LT.AND P3, PT, R33, 0x600, !P6 ;  /* 0x000006002100780c */ /* 0x000fe40007761270 */
[----:B------:R-:W-:Y:S01]  /*0650*/  ISETP.LT.AND P4, PT, R35, 0x600, !P6 ;  /* 0x000006002300780c */ /* 0x000fe20007781270 */
[----:B------:R-:W-:Y:S01]  /*0660*/  IMAD.HI R43, R33, 0x2aaaaaab, RZ ;  /* 0x2aaaaaab212b7827 */ /* 0x000fe200078e02ff */
[----:B------:R-:W-:-:S03]  /*0670*/  ISETP.LT.AND P5, PT, R37, 0x600, !P6 ;  /* 0x000006002500780c */ /* 0x000fc600077a1270 */
[----:B------:R-:W-:-:S04]  /*0680*/  IMAD.HI R45, R35, 0x2aaaaaab, RZ ;  /* 0x2aaaaaab232d7827 */ /* 0x000fc800078e02ff */
[----:B------:R-:W-:Y:S01]  /*0690*/  IMAD.HI R47, R37, 0x2aaaaaab, RZ ;  /* 0x2aaaaaab252f7827 */ /* 0x000fe200078e02ff */
[----:B------:R-:W-:-:S04]  /*06a0*/  SHF.R.U32.HI R42, RZ, 0x1f, R41 ;  /* 0x0000001fff2a7819 */ /* 0x000fc80000011629 */
[----:B------:R-:W-:Y:S02]  /*06b0*/  SHF.R.U32.HI R56, RZ, 0x1f, R47 ;  /* 0x0000001fff387819 */ /* 0x000fe4000001162f */
[----:B------:R-:W-:Y:S02]  /*06c0*/  LEA.HI.SX32 R42, R41, R42, 0x1a ;  /* 0x0000002a292a7211 */ /* 0x000fe400078fd2ff */
[----:B------:R-:W-:Y:S01]  /*06d0*/  LEA.HI.SX32 R56, R47, R56, 0x1a ;  /* 0x000000382f387211 */ /* 0x000fe200078fd2ff */
[--C-:B------:R-:W-:Y:S02]  /*06e0*/  IMAD R59, R26, 0x9, R15.reuse ;  /* 0x000000091a3b7824 */ /* 0x100fe400078e020f */
[--C-:B------:R-:W-:Y:S02]  /*06f0*/  IMAD R35, R36, 0x9, R15.reuse ;  /* 0x0000000924237824 */ /* 0x100fe400078e020f */
[--C-:B------:R-:W-:Y:S02]  /*0700*/  IMAD R37, R38, 0x9, R15.reuse ;  /* 0x0000000926257824 */ /* 0x100fe400078e020f */
[----:B------:R-:W-:-:S02]  /*0710*/  IMAD R41, R42, 0x9, R15 ;  /* 0x000000092a297824 */ /* 0x000fc400078e020f */
[----:B------:R-:W-:Y:S02]  /*0720*/  IMAD R47, R56, 0x9, R15 ;  /* 0x00000009382f7824 */ /* 0x000fe400078e020f */
[----:B------:R-:W-:Y:S01]  /*0730*/  IMAD.MOV.U32 R26, RZ, RZ, RZ ;  /* 0x000000ffff1a7224 */ /* 0x000fe200078e00ff */
[----:B------:R-:W-:Y:S01]  /*0740*/  MOV R21, RZ ;  /* 0x000000ff00157202 */ /* 0x000fe20000000f00 */
[----:B------:R-:W-:-:S04]  /*0750*/  IMAD.WIDE R36, R37, 0x4, R48 ;  /* 0x0000000425247825 */ /* 0x000fc800078e0230 */
[----:B--2---:R-:W-:-:S06]  /*0760*/  FADD R19, R19, 9.9999997171806853657e-10 ;  /* 0x3089705f13137421 */ /* 0x004fcc0000000000 */
[----:B------:R-:W0:Y:S02]  /*0770*/  MUFU.SQRT R19, R19 ;  /* 0x0000001300137308 */ /* 0x000e240000002000 */
[----:B0-----:R-:W-:-:S05]  /*0780*/  FADD R55, R19, 1.00000001335143196e-10 ;  /* 0x2edbe6ff13377421 */ /* 0x001fca0000000000 */
[----:B------:R-:W-:Y:S01]  /*0790*/  FSETP.GT.AND P1, PT, R55, 8.50705917302346158658e+37, PT ;  /* 0x7e8000003700780b */ /* 0x000fe20003f24000 */
[----:B----4-:R-:W-:Y:S01]  /*07a0*/  FMUL R17, R2, 0.25 ;  /* 0x3e80000002117820 */ /* 0x010fe20000400000 */
[----:B------:R-:W-:-:S04]  /*07b0*/  LOP3.LUT R19, R6, 0x70, RZ, 0xfc, !PT ;  /* 0x0000007006137812 */ /* 0x000fc800078efcff */
[----:B------:R-:W-:Y:S01]  /*07c0*/  FSEL R5, R17, R2, P1 ;  /* 0x0000000211057208 */ /* 0x000fe20000800000 */
[----:B------:R-:W-:-:S06]  /*07d0*/  IMAD.HI R34, R19, 0x2aaaaaab, RZ ;  /* 0x2aaaaaab13227827 */ /* 0x000fcc00078e02ff */
[----:B------:R-:W-:Y:S01]  /*07e0*/  @P1 FMUL R55, R55, 0.25 ;  /* 0x3e80000037371820 */ /* 0x000fe20000400000 */
[----:B------:R-:W-:Y:S02]  /*07f0*/  ISETP.LT.AND P1, PT, R9, 0x600, !P6 ;  /* 0x000006000900780c */ /* 0x000fe40007721270 */
[----:B------:R-:W-:Y:S02]  /*0800*/  SHF.R.U32.HI R9, RZ, 0x1f, R16 ;  /* 0x0000001fff097819 */ /* 0x000fe40000011610 */
[----:B------:R-:W-:Y:S02]  /*0810*/  SHF.R.U32.HI R17, RZ, 0x1f, R32 ;  /* 0x0000001fff117819 */ /* 0x000fe40000011620 */
[----:B------:R-:W-:Y:S02]  /*0820*/  LEA.HI.SX32 R16, R16, R9, 0x1a ;  /* 0x0000000910107211 */ /* 0x000fe400078fd2ff */
[----:B------:R-:W-:Y:S02]  /*0830*/  SHF.R.U32.HI R9, RZ, 0x1f, R34 ;  /* 0x0000001fff097819 */ /* 0x000fe40000011622 */
[----:B------:R-:W-:Y:S01]  /*0840*/  LEA.HI.SX32 R32, R32, R17, 0x1a ;  /* 0x0000001120207211 */ /* 0x000fe200078fd2ff */
[----:B------:R-:W-:Y:S01]  /*0850*/  IMAD R17, R16, 0x9, R15 ;  /* 0x0000000910117824 */ /* 0x000fe200078e020f */
[----:B------:R-:W-:Y:S01]  /*0860*/  LEA.HI.SX32 R34, R34, R9, 0x1a ;  /* 0x0000000922227211 */ /* 0x000fe200078fd2ff */
[----:B------:R-:W-:Y:S01]  /*0870*/  HFMA2.MMA R9, -RZ, RZ, 0, 0 ;  /* 0x00000000ff097435 */ /* 0x000fe200000001ff */
[----:B------:R-:W-:Y:S01]  /*0880*/  P2R R20, PR, RZ, 0x2 ;  /* 0x00000002ff147803 */ /* 0x000fe20000000000 */
[----:B------:R-:W-:Y:S01]  /*0890*/  IMAD.WIDE R16, R17, 0x4, R48 ;  /* 0x0000000411107825 */ /* 0x000fe200078e0230 */
[----:B------:R-:W-:-:S04]  /*08a0*/  ISETP.LT.AND P1, PT, R19, 0x600, !P6 ;  /* 0x000006001300780c */ /* 0x000fc80007721270 */
[----:B------:R0:W2:Y:S04]  /*08b0*/  @P0 LDG.E.EL R29, desc[UR6][R16.64] ;  /* 0x00000006101d0981 */ /* 0x0000a8000c2e1900 */
[----:B------:R1:W4:Y:S01]  /*08c0*/  @P0 LDG.E.EL R9, desc[UR6][R12.64] ;  /* 0x000000060c090981 */ /* 0x000322000c2e1900 */
[----:B0-----:R-:W-:Y:S02]  /*08d0*/  P2R R16, PR, RZ, 0x2 ;  /* 0x00000002ff107803 */ /* 0x001fe40000000000 */
[----:B------:R-:W-:Y:S02]  /*08e0*/  ISETP.LT.AND P1, PT, R46, 0x600, !P6 ;  /* 0x000006002e00780c */ /* 0x000fe40007721270 */
[----:B-1----:R-:W-:Y:S02]  /*08f0*/  P2R R13, PR, RZ, 0x4 ;  /* 0x00000004ff0d7803 */ /* 0x002fe40000000000 */
[----:B------:R-:W-:-:S02]  /*0900*/  P2R R60, PR, RZ, 0x2 ;  /* 0x00000002ff3c7803 */ /* 0x000fc40000000000 */
[----:B------:R-:W-:Y:S02]  /*0910*/  ISETP.NE.AND P1, PT, R13, RZ, PT ;  /* 0x000000ff0d00720c */ /* 0x000fe40003f25270 */
[----:B------:R-:W-:Y:S02]  /*0920*/  ISETP.LT.AND P0, PT, R18, 0x600, !P6 ;  /* 0x000006001200780c */ /* 0x000fe40007701270 */
[----:B------:R-:W-:Y:S02]  /*0930*/  P2R R61, PR, RZ, 0x2 ;  /* 0x00000002ff3d7803 */ /* 0x000fe40000000000 */
[----:B------:R-:W-:Y:S02]  /*0940*/  P2R R18, PR, RZ, 0x1 ;  /* 0x00000001ff127803 */ /* 0x000fe40000000000 */
[----:B------:R-:W-:Y:S02]  /*0950*/  ISETP.NE.AND P1, PT, R16, RZ, PT ;  /* 0x000000ff1000720c */ /* 0x000fe40003f25270 */
[----:B------:R-:W-:-:S02]  /*0960*/  ISETP.LT.AND P0, PT, R44, 0x600, !P6 ;  /* 0x000006002c00780c */ /* 0x000fc40007701270 */
[----:B------:R-:W-:Y:S02]  /*0970*/  ISETP.LT.AND P2, PT, R23, 0x600, !P6 ;  /* 0x000006001700780c */ /* 0x000fe40007741270 */
[C---:B------:R-:W-:Y:S01]  /*0980*/  ISETP.LT.AND P6, PT, R39.reuse, 0x600, !P6 ;  /* 0x000006002700780c */ /* 0x040fe200077c1270 */
[----:B------:R-:W-:Y:S01]  /*0990*/  IMAD.HI R39, R39, 0x2aaaaaab, RZ ;  /* 0x2aaaaaab27277827 */ /* 0x000fe200078e02ff */
[----:B------:R-:W-:Y:S02]  /*09a0*/  P2R R17, PR, RZ, 0x2 ;  /* 0x00000002ff117803 */ /* 0x000fe40000000000 */
[----:B------:R-:W-:Y:S02]  /*09b0*/  ISETP.NE.AND P1, PT, R18, RZ, PT ;  /* 0x000000ff1200720c */ /* 0x000fe40003f25270 */
[----:B------:R-:W-:Y:S02]  /*09c0*/  SHF.R.U32.HI R44, RZ, 0x1f, R43 ;  /* 0x0000001fff2c7819 */ /* 0x000fe4000001162b */
[----:B------:R-:W-:-:S02]  /*09d0*/  SHF.R.U32.HI R46, RZ, 0x1f, R45 ;  /* 0x0000001fff2e7819 */ /* 0x000fc4000001162d */
[----:B------:R-:W-:Y:S02]  /*09e0*/  SHF.R.U32.HI R58, RZ, 0x1f, R39 ;  /* 0x0000001fff3a7819 */ /* 0x000fe40000011627 */
[----:B------:R-:W-:Y:S02]  /*09f0*/  P2R R12, PR, RZ, 0x2 ;  /* 0x00000002ff0c7803 */ /* 0x000fe40000000000 */
[----:B------:R-:W-:Y:S02]  /*0a00*/  ISETP.NE.AND P1, PT, R20, RZ, PT ;  /* 0x000000ff1400720c */ /* 0x000fe40003f25270 */
[----:B------:R-:W-:Y:S02]  /*0a10*/  LEA.HI.SX32 R44, R43, R44, 0x1a ;  /* 0x0000002c2b2c7211 */ /* 0x000fe400078fd2ff */
[----:B------:R-:W-:Y:S02]  /*0a20*/  LEA.HI.SX32 R46, R45, R46, 0x1a ;  /* 0x0000002e2d2e7211 */ /* 0x000fe400078fd2ff */
[----:B------:R-:W-:Y:S01]  /*0a30*/  LEA.HI.SX32 R58, R39, R58, 0x1a ;  /* 0x0000003a273a7211 */ /* 0x000fe200078fd2ff */
[----:B------:R-:W-:-:S02]  /*0a40*/  IMAD R57, R32, 0x9, R15 ;  /* 0x0000000920397824 */ /* 0x000fc400078e020f */
[--C-:B------:R-:W-:Y:S02]  /*0a50*/  IMAD R33, R34, 0x9, R15.reuse ;  /* 0x0000000922217824 */ /* 0x100fe400078e020f */
[--C-:B------:R-:W-:Y:S02]  /*0a60*/  IMAD R39, R40, 0x9, R15.reuse ;  /* 0x0000000928277824 */ /* 0x100fe400078e020f */
[--C-:B------:R-:W-:Y:S02]  /*0a70*/  IMAD R43, R44, 0x9, R15.reuse ;  /* 0x000000092c2b7824 */ /* 0x100fe400078e020f */
[--C-:B------:R-:W-:Y:S02]  /*0a80*/  IMAD R45, R46, 0x9, R15.reuse ;  /* 0x000000092e2d7824 */ /* 0x100fe400078e020f */
[----:B------:R-:W-:Y:S02]  /*0a90*/  IMAD R15, R58, 0x9, R15 ;  /* 0x000000093a0f7824 */ /* 0x000fe400078e020f */
[----:B------:R-:W-:-:S05]  /*0aa0*/  IMAD.WIDE R58, R59, 0x4, R48 ;  /* 0x000000043b3a7825 */ /* 0x000fca00078e0230 */
[----:B------:R-:W4:Y:S01]  /*0ab0*/  @P1 LDG.E.EL R26, desc[UR6][R58.64] ;  /* 0x000000063a1a1981 */ /* 0x000f22000c2e1900 */
[----:B------:R-:W-:Y:S01]  /*0ac0*/  ISETP.NE.AND P1, PT, R12, RZ, PT ;  /* 0x000000ff0c00720c */ /* 0x000fe20003f25270 */
[----:B------:R-:W-:Y:S02]  /*0ad0*/  IMAD.MOV.U32 R23, RZ, RZ, RZ ;  /* 0x000000ffff177224 */ /* 0x000fe400078e00ff */
[----:B------:R-:W-:-:S10]  /*0ae0*/  IMAD.WIDE R56, R57, 0x4, R48 ;  /* 0x0000000439387825 */ /* 0x000fd400078e0230 */
[----:B------:R0:W4:Y:S01]  /*0af0*/  @P1 LDG.E.EL R23, desc[UR6][R56.64] ;  /* 0x0000000638171981 */ /* 0x000122000c2e1900 */
[----:B------:R-:W-:Y:S01]  /*0b00*/  ISETP.NE.AND P1, PT, R17, RZ, PT ;  /* 0x000000ff1100720c */ /* 0x000fe20003f25270 */
[----:B------:R-:W-:Y:S02]  /*0b10*/  IMAD.MOV.U32 R17, RZ, RZ, RZ ;  /* 0x000000ffff117224 */ /* 0x000fe400078e00ff */
[----:B------:R-:W-:Y:S01]  /*0b20*/  IMAD.WIDE R32, R33, 0x4, R48 ;  /* 0x0000000421207825 */ /* 0x000fe200078e0230 */
[----:B------:R-:W-:Y:S02]  /*0b30*/  P2R R6, PR, RZ, 0x1 ;  /* 0x00000001ff067803 */ /* 0x000fe40000000000 */
[----:B------:R-:W-:Y:S01]  /*0b40*/  P2R R68, PR, RZ, 0x1 ;  /* 0x00000001ff447803 */ /* 0x000fe20000000000 */
[----:B------:R-:W4:Y:S01]  /*0b50*/  @P0 LDG.E.EL R17, desc[UR6][R36.64] ;  /* 0x0000000624110981 */ /* 0x000f22000c2e1900 */
[----:B------:R-:W-:-:S05]  /*0b60*/  ISETP.NE.AND P0, PT, R13, RZ, PT ;  /* 0x000000ff0d00720c */ /* 0x000fca0003f05270 */
[----:B------:R-:W4:Y:S01]  /*0b70*/  @P1 LDG.E.EL R21, desc[UR6][R32.64] ;  /* 0x0000000620151981 */ /* 0x000f22000c2e1900 */
[----:B------:R-:W-:Y:S02]  /*0b80*/  ISETP.NE.AND P1, PT, R61, RZ, PT ;  /* 0x000000ff3d00720c */ /* 0x000fe40003f25270 */
[----:B------:R-:W-:Y:S02]  /*0b90*/  P2R R70, PR, RZ, 0x1 ;  /* 0x00000001ff467803 */ /* 0x000fe40000000000 */
[----:B------:R-:W-:Y:S01]  /*0ba0*/  ISETP.NE.AND P0, PT, R16, RZ, PT ;  /* 0x000000ff1000720c */ /* 0x000fe20003f05270 */
[----:B------:R-:W-:Y:S02]  /*0bb0*/  IMAD.MOV.U32 R19, RZ, RZ, RZ ;  /* 0x000000ffff137224 */ /* 0x000fe400078e00ff */
[----:B------:R-:W-:Y:S01]  /*0bc0*/  IMAD.WIDE R34, R35, 0x4, R48 ;  /* 0x0000000423227825 */ /* 0x000fe200078e0230 */
[----:B------:R-:W-:Y:S02]  /*0bd0*/  P2R R72, PR, RZ, 0x1 ;  /* 0x00000001ff487803 */ /* 0x000fe40000000000 */
[----:B------:R-:W-:-:S03]  /*0be0*/  ISETP.NE.AND P0, PT, R18, RZ, PT ;  /* 0x000000ff1200720c */ /* 0x000fc60003f05270 */
[----:B------:R1:W4:Y:S01]  /*0bf0*/  @P1 LDG.E.EL R19, desc[UR6][R34.64] ;  /* 0x0000000622131981 */ /* 0x000322000c2e1900 */
[----:B0-----:R-:W-:Y:S01]  /*0c00*/  VIADD R57, R7, 0x2d0 ;  /* 0x000002d007397836 */ /* 0x001fe20000000000 */
[----:B------:R-:W-:Y:S02]  /*0c10*/  ISETP.NE.AND P1, PT, R60, RZ, PT ;  /* 0x000000ff3c00720c */ /* 0x000fe40003f25270 */
[----:B-1----:R-:W-:Y:S02]  /*0c20*/  P2R R34, PR, RZ, 0x1 ;  /* 0x00000001ff227803 */ /* 0x002fe40000000000 */
[----:B------:R-:W-:Y:S02]  /*0c30*/  ISETP.NE.AND P0, PT, R20, RZ, PT ;  /* 0x000000ff1400720c */ /* 0x000fe40003f05270 */
[----:B------:R-:W-:Y:S01]  /*0c40*/  CS2R R60, SRZ ;  /* 0x00000000003c7805 */ /* 0x000fe2000001ff00 */
[----:B------:R-:W-:-:S10]  /*0c50*/  IMAD.WIDE R32, R57, 0x4, R30 ;  /* 0x0000000439207825 */ /* 0x000fd400078e021e */
[----:B------:R0:W4:Y:S01]  /*0c60*/  @P0 LDG.E.EL R61, desc[UR6][R32.64] ;  /* 0x00000006203d0981 */ /* 0x000122000c2e1900 */
[----:B------:R-:W-:Y:S01]  /*0c70*/  ISETP.NE.AND P0, PT, R34, RZ, PT ;  /* 0x000000ff2200720c */ /* 0x000fe20003f05270 */
[----:B------:R-:W-:Y:S01]  /*0c80*/  VIADD R71, R7, 0x360 ;  /* 0x0000036007477836 */ /* 0x000fe20000000000 */
[----:B------:R-:W-:-:S03]  /*0c90*/  CS2R R64, SRZ ;  /* 0x0000000000407805 */ /* 0x000fc6000001ff00 */
[----:B------:R-:W-:-:S08]  /*0ca0*/  IMAD.WIDE R34, R71, 0x4, R30 ;  /* 0x0000000447227825 */ /* 0x000fd000078e021e */
[----:B------:R-:W4:Y:S01]  /*0cb0*/  @P0 LDG.E.EL R64, desc[UR6][R34.64] ;  /* 0x0000000622400981 */ /* 0x000f22000c2e1900 */
[----:B------:R-:W-:Y:S01]  /*0cc0*/  ISETP.NE.AND P0, PT, R72, RZ, PT ;  /* 0x000000ff4800720c */ /* 0x000fe20003f05270 */
[----:B------:R-:W-:Y:S01]  /*0cd0*/  HFMA2.MMA R66, -RZ, RZ, 0, 0 ;  /* 0x00000000ff427435 */ /* 0x000fe200000001ff */
[----:B------:R-:W-:-:S05]  /*0ce0*/  IADD3 R69, R7, 0x3f0, RZ ;  /* 0x000003f007457810 */ /* 0x000fca0007ffe0ff */
[----:B------:R-:W-:-:S06]  /*0cf0*/  IMAD.WIDE R36, R69, 0x4, R30 ;  /* 0x0000000445247825 */ /* 0x000fcc00078e021e */
[----:B------:R-:W4:Y:S01]  /*0d00*/  @P0 LDG.E.EL R66, desc[UR6][R36.64] ;  /* 0x0000000624420981 */ /* 0x000f22000c2e1900 */
[----:B------:R-:W-:-:S04]  /*0d10*/  IMAD.WIDE R38, R39, 0x4, R48 ;  /* 0x0000000427267825 */ /* 0x000fc800078e0230 */
[----:B------:R-:W-:-:S04]  /*0d20*/  IMAD.WIDE R40, R41, 0x4, R48 ;  /* 0x0000000429287825 */ /* 0x000fc800078e0230 */
[----:B------:R-:W-:-:S04]  /*0d30*/  IMAD.WIDE R42, R43, 0x4, R48 ;  /* 0x000000042b2a7825 */ /* 0x000fc800078e0230 */
[----:B------:R-:W-:-:S04]  /*0d40*/  IMAD.WIDE R44, R45, 0x4, R48 ;  /* 0x000000042d2c7825 */ /* 0x000fc800078e0230 */
[----:B------:R-:W-:-:S04]  /*0d50*/  IMAD.WIDE R46, R47, 0x4, R48 ;  /* 0x000000042f2e7825 */ /* 0x000fc800078e0230 */
[----:B------:R-:W-:Y:S01]  /*0d60*/  IMAD.WIDE R48, R15, 0x4, R48 ;  /* 0x000000040f307825 */ /* 0x000fe200078e0230 */
[----:B------:R-:W-:Y:S01]  /*0d70*/  HFMA2.MMA R15, -RZ, RZ, 0, 0 ;  /* 0x00000000ff0f7435 */ /* 0x000fe200000001ff */
[----:B------:R-:W-:Y:S02]  /*0d80*/  ISETP.NE.AND P0, PT, R70, RZ, PT ;  /* 0x000000ff4600720c */ /* 0x000fe40003f05270 */
[----:B------:R-:W-:Y:S01]  /*0d90*/  VIADD R67, R7, 0x480 ;  /* 0x0000048007437836 */ /* 0x000fe20000000000 */
[----:B------:R-:W-:Y:S02]  /*0da0*/  CS2R R58, SRZ ;  /* 0x00000000003a7805 */ /* 0x000fe4000001ff00 */
[----:B------:R-:W-:Y:S01]  /*0db0*/  IADD3 R63, R7, 0x510, RZ ;  /* 0x00000510073f7810 */ /* 0x000fe20007ffe0ff */
[----:B------:R-:W-:Y:S01]  /*0dc0*/  IMAD.MOV.U32 R12, RZ, RZ, RZ ;  /* 0x000000ffff0c7224 */ /* 0x000fe200078e00ff */
[----:B------:R-:W-:Y:S01]  /*0dd0*/  MOV R56, RZ ;  /* 0x000000ff00387202 */ /* 0x000fe20000000f00 */
[----:B------:R-:W4:Y:S04]  /*0de0*/  @P6 LDG.E.EL R60, desc[UR6][R48.64] ;  /* 0x00000006303c6981 */ /* 0x000f28000c2e1900 */
[----:B------:R1:W4:Y:S01]  /*0df0*/  @P1 LDG.E.EL R15, desc[UR6][R38.64] ;  /* 0x00000006260f1981 */ /* 0x000322000c2e1900 */
[----:B0-----:R-:W-:-:S03]  /*0e00*/  IMAD.WIDE R32, R63, 0x4, R30 ;  /* 0x000000043f207825 */ /* 0x001fc600078e021e */
[----:B------:R0:W4:Y:S04]  /*0e10*/  @P4 LDG.E.EL R58, desc[UR6][R44.64] ;  /* 0x000000062c3a4981 */ /* 0x000128000c2e1900 */
[----:B------:R-:W4:Y:S01]  /*0e20*/  @P2 LDG.E.EL R12, desc[UR6][R40.64] ;  /* 0x00000006280c2981 */ /* 0x000f22000c2e1900 */
[----:B-1----:R-:W-:-:S03]  /*0e30*/  IMAD.WIDE R38, R67, 0x4, R30 ;  /* 0x0000000443267825 */ /* 0x002fc600078e021e */
[----:B------:R1:W4:Y:S04]  /*0e40*/  @P3 LDG.E.EL R56, desc[UR6][R42.64] ;  /* 0x000000062a383981 */ /* 0x000328000c2e1900 */
[----:B------:R-:W4:Y:S01]  /*0e50*/  @P0 LDG.E.EL R65, desc[UR6][R38.64] ;  /* 0x0000000626410981 */ /* 0x000f22000c2e1900 */
[----:B------:R-:W-:Y:S01]  /*0e60*/  ISETP.NE.AND P0, PT, R68, RZ, PT ;  /* 0x000000ff4400720c */ /* 0x000fe20003f05270 */
[----:B0-----:R-:W-:Y:S01]  /*0e70*/  IMAD.MOV.U32 R44, RZ, RZ, RZ ;  /* 0x000000ffff2c7224 */ /* 0x001fe200078e00ff */
[----:B------:R-:W-:Y:S01]  /*0e80*/  IADD3 R73, R7, 0x630, RZ ;  /* 0x0000063007497810 */ /* 0x000fe20007ffe0ff */
[----:B------:R0:W4:Y:S10]  /*0e90*/  @P5 LDG.E.EL R59, desc[UR6][R46.64] ;  /* 0x000000062e3b5981 */ /* 0x000134000c2e1900 */
[----:B------:R3:W4:Y:S01]  /*0ea0*/  @P0 LDG.E.EL R44, desc[UR6][R32.64] ;  /* 0x00000006202c0981 */ /* 0x000722000c2e1900 */
[----:B------:R-:W-:Y:S01]  /*0eb0*/  IADD3 R45, R7, 0x5a0, RZ ;  /* 0x000005a0072d7810 */ /* 0x000fe20007ffe0ff */
[----:B------:R-:W-:-:S04]  /*0ec0*/  IMAD.MOV.U32 R48, RZ, RZ, RZ ;  /* 0x000000ffff307224 */ /* 0x000fc800078e00ff */
[----:B-1----:R-:W-:Y:S01]  /*0ed0*/  IMAD.WIDE R42, R45, 0x4, R30 ;  /* 0x000000042d2a7825 */ /* 0x002fe200078e021e */
[----:B0-----:R-:W-:-:S03]  /*0ee0*/  CS2R R46, SRZ ;  /* 0x00000000002e7805 */ /* 0x001fc6000001ff00 */
[--C-:B------:R-:W-:Y:S01]  /*0ef0*/  IMAD.WIDE R40, R73, 0x4, R30.reuse ;  /* 0x0000000449287825 */ /* 0x100fe200078e021e */
[----:B------:R0:W4:Y:S01]  /*0f00*/  @P1 LDG.E.EL R48, desc[UR6][R42.64] ;  /* 0x000000062a301981 */ /* 0x000122000c2e1900 */
[----:B---3--:R-:W1:Y:S03]  /*0f10*/  LDC.64 R32, c[0x0][0x220] ;  /* 0x00008800ff207b82 */ /* 0x008e660000000a00 */
[----:B------:R3:W4:Y:S01]  /*0f20*/  @P2 LDG.E.EL R47, desc[UR6][R40.64] ;  /* 0x00000006282f2981 */ /* 0x000722000c2e1900 */
[----:B------:R-:W-:Y:S02]  /*0f30*/  VIADD R49, R7, 0x6c0 ;  /* 0x000006c007317836 */ /* 0x000fe40000000000 */
[----:B-----5:R-:W-:Y:S01]  /*0f40*/  FADD R54, R54, 9.9999997171806853657e-10 ;  /* 0x3089705f36367421 */ /* 0x020fe20000000000 */
[----:B------:R-:W3:Y:S01]  /*0f50*/  MUFU.RCP R70, R55 ;  /* 0x0000003700467308 */ /* 0x000ee20000001000 */
[----:B------:R-:W-:Y:S01]  /*0f60*/  IMAD.WIDE R34, R49, 0x4, R30 ;  /* 0x0000000431227825 */ /* 0x000fe200078e021e */
[----:B------:R-:W-:-:S04]  /*0f70*/  IADD3 R75, R7, 0x750, RZ ;  /* 0x00000750074b7810 */ /* 0x000fc80007ffe0ff */
[----:B------:R1:W5:Y:S02]  /*0f80*/  @P3 LDG.E.EL R46, desc[UR6][R34.64] ;  /* 0x00000006222e3981 */ /* 0x000364000c2e1900 */
[----:B------:R-:W1:Y:S01]  /*0f90*/  MUFU.SQRT R54, R54 ;  /* 0x0000003600367308 */ /* 0x000e620000002000 */
[----:B------:R-:W-:Y:S01]  /*0fa0*/  ISETP.NE.AND P0, PT, R62, RZ, PT ;  /* 0x000000ff3e00720c */ /* 0x000fe20003f05270 */
[----:B------:R-:W-:Y:S01]  /*0fb0*/  IMAD.MOV.U32 R62, RZ, RZ, RZ ;  /* 0x000000ffff3e7224 */ /* 0x000fe200078e00ff */
[----:B------:R-:W-:Y:S01]  /*0fc0*/  IADD3 R77, R7, 0x7e0, RZ ;  /* 0x000007e0074d7810 */ /* 0x000fe20007ffe0ff */
[----:B------:R-:W-:Y:S01]  /*0fd0*/  FADD R14, R14, 9.9999997171806853657e-10 ;  /* 0x3089705f0e0e7421 */ /* 0x000fe20000000000 */
[----:B0-----:R-:W-:Y:S01]  /*0fe0*/  IADD3 R43, R7, 0x870, RZ ;  /* 0x00000870072b7810 */ /* 0x001fe20007ffe0ff */
[----:B------:R-:W-:-:S04]  /*0ff0*/  IMAD.WIDE R36, R75, 0x4, R30 ;  /* 0x000000044b247825 */ /* 0x000fc800078e021e */
[----:B---3--:R-:W-:Y:S01]  /*1000*/  FMUL R41, R70, R5 ;  /* 0x0000000546297220 */ /* 0x008fe20000400000 */
[----:B------:R-:W-:Y:S01]  /*1010*/  IMAD.MOV.U32 R68, RZ, RZ, RZ ;  /* 0x000000ffff447224 */ /* 0x000fe200078e00ff */
[----:B------:R0:W3:Y:S01]  /*1020*/  @P4 LDG.E.EL R62, desc[UR6][R36.64] ;  /* 0x00000006243e4981 */ /* 0x0000e2000c2e1900 */
[--C-:B------:R-:W-:Y:S01]  /*1030*/  IMAD.WIDE R38, R77, 0x4, R30.reuse ;  /* 0x000000044d267825 */ /* 0x100fe200078e021e */
[----:B------:R-:W0:Y:S03]  /*1040*/  MUFU.SQRT R14, R14 ;  /* 0x0000000e000e7308 */ /* 0x000e260000002000 */
[----:B------:R-:W-:Y:S01]  /*1050*/  IMAD.MOV.U32 R5, RZ, RZ, RZ ;  /* 0x000000ffff057224 */ /* 0x000fe200078e00ff */
[----:B------:R0:W3:Y:S01]  /*1060*/  @P5 LDG.E.EL R68, desc[UR6][R38.64] ;  /* 0x0000000626445981 */ /* 0x0000e2000c2e1900 */
[----:B------:R-:W-:-:S04]  /*1070*/  IMAD.WIDE R30, R43, 0x4, R30 ;  /* 0x000000042b1e7825 */ /* 0x000fc800078e021e */
[----:B-1----:R-:W-:-:S04]  /*1080*/  IMAD.WIDE R34, R7, 0x4, R32 ;  /* 0x0000000407227825 */ /* 0x002fc800078e0220 */
[----:B------:R-:W-:Y:S01]  /*1090*/  FADD R7, R54, 1.00000001335143196e-10 ;  /* 0x2edbe6ff36077421 */ /* 0x000fe20000000000 */
[----:B------:R1:W3:Y:S04]  /*10a0*/  @P6 LDG.E.EL R5, desc[UR6][R30.64] ;  /* 0x000000061e056981 */ /* 0x0002e8000c2e1900 */
[----:B------:R1:W-:Y:S01]  /*10b0*/  @P0 STG.E desc[UR6][R34.64], R41 ;  /* 0x0000002922000986 */ /* 0x0003e2000c101906 */
[----:B------:R-:W-:Y:S01]  /*10c0*/  FSETP.GT.AND P0, PT, R7, 8.50705917302346158658e+37, PT ;  /* 0x7e8000000700780b */ /* 0x000fe20003f04000 */
[----:B0-----:R-:W-:-:S05]  /*10d0*/  FMUL R36, R11, 0.25 ;  /* 0x3e8000000b247820 */ /* 0x001fca0000400000 */
[----:B------:R-:W-:Y:S01]  /*10e0*/  FSEL R38, R36, R11, P0 ;  /* 0x0000000b24267208 */ /* 0x000fe20000000000 */
[----:B------:R-:W-:Y:S01]  /*10f0*/  FADD R36, R14, 1.00000001335143196e-10 ;  /* 0x2edbe6ff0e247421 */ /* 0x000fe20000000000 */
[----:B------:R-:W-:-:S05]  /*1100*/  FADD R52, R52, 9.9999997171806853657e-10 ;  /* 0x3089705f34347421 */ /* 0x000fca0000000000 */
[----:B------:R-:W-:Y:S01]  /*1110*/  @P0 FMUL R7, R7, 0.25 ;  /* 0x3e80000007070820 */ /* 0x000fe20000400000 */
[----:B------:R-:W-:Y:S01]  /*1120*/  FSETP.GT.AND P0, PT, R36, 8.50705917302346158658e+37, PT ;  /* 0x7e8000002400780b */ /* 0x000fe20003f04000 */
[----:B-1----:R-:W-:Y:S01]  /*1130*/  FMUL R31, R8, 0.25 ;  /* 0x3e800000081f7820 */ /* 0x002fe20000400000 */
[----:B------:R-:W0:Y:S08]  /*1140*/  MUFU.SQRT R52, R52 ;  /* 0x0000003400347308 */ /* 0x000e300000002000 */
[----:B------:R-:W1:Y:S01]  /*1150*/  MUFU.RCP R7, R7 ;  /* 0x0000000700077308 */ /* 0x000e620000001000 */
[----:B------:R-:W-:-:S02]  /*1160*/  FSEL R35, R31, R8, P0 ;  /* 0x000000081f237208 */ /* 0x000fc40000000000 */
[----:B------:R-:W-:Y:S01]  /*1170*/  @P0 FMUL R36, R36, 0.25 ;  /* 0x3e80000024240820 */ /* 0x000fe20000400000 */
[----:B------:R-:W-:Y:S01]  /*1180*/  ISETP.NE.AND P0, PT, R50, RZ, PT ;  /* 0x000000ff3200720c */ /* 0x000fe20003f05270 */
[----:B------:R-:W-:-:S04]  /*1190*/  IMAD.WIDE R30, R53, 0x4, R32 ;  /* 0x00000004351e7825 */ /* 0x000fc800078e0220 */
[----:B0-----:R-:W-:Y:S01]  /*11a0*/  FADD R14, R52, 1.00000001335143196e-10 ;  /* 0x2edbe6ff340e7421 */ /* 0x001fe20000000000 */
[----:B-1----:R-:W-:Y:S01]  /*11b0*/  FMUL R39, R7, R38 ;  /* 0x0000002607277220 */ /* 0x002fe20000400000 */
[----:B--2---:R-:W-:-:S06]  /*11c0*/  FADD R7, R29, 9.9999997171806853657e-10 ;  /* 0x3089705f1d077421 */ /* 0x004fcc0000000000 */
[----:B------:R0:W-:Y:S01]  /*11d0*/  @P0 STG.E desc[UR6][R30.64], R39 ;  /* 0x000000271e000986 */ /* 0x0001e2000c101906 */
[----:B------:R-:W-:Y:S01]  /*11e0*/  FSETP.GT.AND P0, PT, R14, 8.50705917302346158658e+37, PT ;  /* 0x7e8000000e00780b */ /* 0x000fe20003f04000 */
[----:B------:R-:W1:Y:S01]  /*11f0*/  MUFU.RCP R36, R36 ;  /* 0x0000002400247308 */ /* 0x000e620000001000 */
[----:B------:R-:W-:-:S07]  /*1200*/  FMUL R37, R4, 0.25 ;  /* 0x3e80000004257820 */ /* 0x000fce0000400000 */
[----:B------:R-:W0:Y:S01]  /*1210*/  MUFU.SQRT R7, R7 ;  /* 0x0000000700077308 */ /* 0x000e220000002000 */
[----:B------:R-:W-:-:S03]  /*1220*/  FSEL R37, R37, R4, P0 ;  /* 0x0000000425257208 */ /* 0x000fc60000000000 */
[----:B------:R-:W-:Y:S01]  /*1230*/  @P0 FMUL R14, R14, 0.25 ;  /* 0x3e8000000e0e0820 */ /* 0x000fe20000400000 */
[----:B------:R-:W-:Y:S01]  /*1240*/  ISETP.NE.AND P0, PT, R28, RZ, PT ;  /* 0x000000ff1c00720c */ /* 0x000fe20003f05270 */
[----:B-1----:R-:W-:Y:S01]  /*1250*/  FMUL R41, R36, R35 ;  /* 0x0000002324297220 */ /* 0x002fe20000400000 */
[----:B------:R-:W-:-:S04]  /*1260*/  IMAD.WIDE R34, R51, 0x4, R32 ;  /* 0x0000000433227825 */ /* 0x000fc800078e0220 */
[----:B0-----:R-:W-:-:S07]  /*1270*/  FADD R30, R7, 1.00000001335143196e-10 ;  /* 0x2edbe6ff071e7421 */ /* 0x001fce0000000000 */
[----:B------:R0:W-:Y:S01]  /*1280*/  @P0 STG.E desc[UR6][R34.64], R41 ;  /* 0x0000002922000986 */ /* 0x0001e2000c101906 */
[----:B------:R-:W-:Y:S01]  /*1290*/  FSETP.GT.AND P0, PT, R30, 8.50705917302346158658e+37, PT ;  /* 0x7e8000001e00780b */ /* 0x000fe20003f04000 */
[----:B------:R-:W1:Y:S01]  /*12a0*/  MUFU.RCP R14, R14 ;  /* 0x0000000e000e7308 */ /* 0x000e620000001000 */
[----:B----4-:R-:W-:Y:S01]  /*12b0*/  FMUL R28, R9, 0.25 ;  /* 0x3e800000091c7820 */ /* 0x010fe20000400000 */
[----:B------:R-:W-:-:S10]  /*12c0*/  FADD R26, R26, 9.9999997171806853657e-10 ;  /* 0x3089705f1a1a7421 */ /* 0x000fd40000000000 */
[----:B------:R-:W-:Y:S01]  /*12d0*/  @P0 FMUL R30, R30, 0.25 ;  /* 0x3e8000001e1e0820 */ /* 0x000fe20000400000 */
[----:B------:R-:W2:Y:S01]  /*12e0*/  MUFU.SQRT R26, R26 ;  /* 0x0000001a001a7308 */ /* 0x000ea20000002000 */
[----:B------:R-:W-:Y:S02]  /*12f0*/  FSEL R31, R28, R9, P0 ;  /* 0x000000091c1f7208 */ /* 0x000fe40000000000 */
[----:B------:R-:W-:Y:S01]  /*1300*/  ISETP.NE.AND P0, PT, R25, RZ, PT ;  /* 0x000000ff1900720c */ /* 0x000fe20003f05270 */
[----:B-1----:R-:W-:Y:S01]  /*1310*/  FMUL R37, R14, R37 ;  /* 0x000000250e257220 */ /* 0x002fe20000400000 */
[----:B------:R-:W-:-:S04]  /*1320*/  IMAD.WIDE R28, R27, 0x4, R32 ;  /* 0x000000041b1c7825 */ /* 0x000fc800078e0220 */
[----:B------:R-:W-:Y:S01]  /*1330*/  FADD R7, R23, 9.9999997171806853657e-10 ;  /* 0x3089705f17077421 */ /* 0x000fe20000000000 */
[----:B--2---:R-:W-:-:S06]  /*1340*/  FADD R27, R26, 1.00000001335143196e-10 ;  /* 0x2edbe6ff1a1b7421 */ /* 0x004fcc0000000000 */
[----:B------:R1:W-:Y:S01]  /*1350*/  @P0 STG.E desc[UR6][R28.64], R37 ;  /* 0x000000251c000986 */ /* 0x0003e2000c101906 */
[C---:B------:R-:W-:Y:S01]  /*1360*/  FSETP.GT.AND P0, PT, R27.reuse, 8.50705917302346158658e+37, PT ;  /* 0x7e8000001b00780b */ /* 0x040fe20003f04000 */
[----:B------:R-:W2:Y:S08]  /*1370*/  MUFU.RCP R30, R30 ;  /* 0x0000001e001e7308 */ /* 0x000eb00000001000 */
[----:B------:R-:W4:Y:S04]  /*1380*/  MUFU.SQRT R7, R7 ;  /* 0x0000000700077308 */ /* 0x000f280000002000 */
[----:B------:R-:W-:Y:S01]  /*1390*/  @P0 FMUL R27, R27, 0.25 ;  /* 0x3e8000001b1b0820 */ /* 0x000fe20000400000 */
[----:B------:R-:W-:-:S04]  /*13a0*/  IMAD.WIDE R24, R24, 0x4, R32 ;  /* 0x0000000418187825 */ /* 0x000fc800078e0220 */
[----:B--2---:R-:W-:Y:S01]  /*13b0*/  FMUL R31, R30, R31 ;  /* 0x0000001f1e1f7220 */ /* 0x004fe20000400000 */
[----:B------:R-:W-:Y:S01]  /*13c0*/  FADD R14, R21, 9.9999997171806853657e-10 ;  /* 0x3089705f150e7421 */ /* 0x000fe20000000000 */
[----:B----4-:R-:W-:Y:S01]  /*13d0*/  FADD R26, R7, 1.00000001335143196e-10 ;  /* 0x2edbe6ff071a7421 */ /* 0x010fe20000000000 */
[----:B0-----:R-:W-:-:S05]  /*13e0*/  FMUL R34, R61, 0.25 ;  /* 0x3e8000003d227820 */ /* 0x001fca0000400000 */
[----:B------:R-:W-:Y:S02]  /*13f0*/  FSEL R34, R34, R61, P0 ;  /* 0x0000003d22227208 */ /* 0x000fe40000000000 */
[----:B------:R-:W-:Y:S01]  /*1400*/  ISETP.NE.AND P0, PT, R22, RZ, PT ;  /* 0x000000ff1600720c */ /* 0x000fe20003f05270 */
[----:B------:R-:W0:-:S12]  /*1410*/  MUFU.RCP R27, R27 ;  /* 0x0000001b001b7308 */ /* 0x000e180000001000 */
[----:B------:R2:W-:Y:S01]  /*1420*/  @P0 STG.E desc[UR6][R24.64], R31 ;  /* 0x0000001f18000986 */ /* 0x0005e2000c101906 */
[----:B------:R-:W-:Y:S01]  /*1430*/  FSETP.GT.AND P0, PT, R26, 8.50705917302346158658e+37, PT ;  /* 0x7e8000001a00780b */ /* 0x000fe20003f04000 */
[----:B------:R-:W-:Y:S01]  /*1440*/  FMUL R23, R64, 0.25 ;  /* 0x3e80000040177820 */ /* 0x000fe20000400000 */
[----:B------:R-:W2:Y:S04]  /*1450*/  MUFU.SQRT R14, R14 ;  /* 0x0000000e000e7308 */ /* 0x000ea80000002000 */
[----:B-1----:R-:W-:-:S07]  /*1460*/  FSEL R29, R23, R64, P0 ;  /* 0x00000040171d7208 */ /* 0x002fce0000000000 */
[----:B------:R-:W-:Y:S01]  /*1470*/  @P0 FMUL R26, R26, 0.25 ;  /* 0x3e8000001a1a0820 */ /* 0x000fe20000400000 */
[----:B------:R-:W-:Y:S01]  /*1480*/  ISETP.NE.AND P0, PT, R20, RZ, PT ;  /* 0x000000ff1400720c */ /* 0x000fe20003f05270 */
[----:B0-----:R-:W-:Y:S01]  /*1490*/  FMUL R35, R27, R34 ;  /* 0x000000221b237220 */ /* 0x001fe20000400000 */
[----:B------:R-:W-:-:S04]  /*14a0*/  IMAD.WIDE R22, R57, 0x4, R32 ;  /* 0x0000000439167825 */ /* 0x000fc800078e0220 */
[----:B--2---:R-:W-:Y:S01]  /*14b0*/  FADD R24, R14, 1.00000001335143196e-10 ;  /* 0x2edbe6ff0e187421 */ /* 0x004fe20000000000 */
[----:B------:R-:W-:-:S06]  /*14c0*/  FMUL R7, R66, 0.25 ;  /* 0x3e80000042077820 */ /* 0x000fcc0000400000 */
[----:B------:R0:W-:Y:S01]  /*14d0*/  @P0 STG.E desc[UR6][R22.64], R35 ;  /* 0x0000002316000986 */ /* 0x0001e2000c101906 */
[----:B------:R-:W-:-:S04]  /*14e0*/  FSETP.GT.AND P0, PT, R24, 8.50705917302346158658e+37, PT ;  /* 0x7e8000001800780b */ /* 0x000fc80003f04000 */
[----:B------:R-:W-:Y:S01]  /*14f0*/  FSEL R25, R7, R66, P0 ;  /* 0x0000004207197208 */ /* 0x000fe20000000000 */
[----:B------:R-:W-:Y:S01]  /*1500*/  FADD R7, R19, 9.9999997171806853657e-10 ;  /* 0x3089705f13077421 */ /* 0x000fe20000000000 */
[----:B------:R-:W1:Y:S08]  /*1510*/  MUFU.RCP R26, R26 ;  /* 0x0000001a001a7308 */ /* 0x000e700000001000 */
[----:B------:R-:W0:Y:S01]  /*1520*/  MUFU.SQRT R7, R7 ;  /* 0x0000000700077308 */ /* 0x000e220000002000 */
[----:B------:R-:W-:Y:S01]  /*1530*/  @P0 FMUL R24, R24, 0.25 ;  /* 0x3e80000018180820 */ /* 0x000fe20000400000 */
[----:B------:R-:W-:Y:S01]  /*1540*/  ISETP.NE.AND P0, PT, R18, RZ, PT ;  /* 0x000000ff1200720c */ /* 0x000fe20003f05270 */
[----:B------:R-:W-:-:S04]  /*1550*/  IMAD.WIDE R20, R71, 0x4, R32 ;  /* 0x0000000447147825 */ /* 0x000fc800078e0220 */
[----:B-1----:R-:W-:Y:S01]  /*1560*/  FMUL R29, R26, R29 ;  /* 0x0000001d1a1d7220 */ /* 0x002fe20000400000 */
[----:B0-----:R-:W-:-:S07]  /*1570*/  FADD R22, R7, 1.00000001335143196e-10 ;  /* 0x2edbe6ff07167421 */ /* 0x001fce0000000000 */
[----:B------:R0:W-:Y:S01]  /*1580*/  @P0 STG.E desc[UR6][R20.64], R29 ;  /* 0x0000001d14000986 */ /* 0x0001e2000c101906 */
[----:B------:R-:W-:Y:S01]  /*1590*/  FMUL R14, R65, 0.25 ;  /* 0x3e800000410e7820 */ /* 0x000fe20000400000 */
        /* <DEDUP_REMOVED lines=9> */
[----:B------:R-:W-:Y:S01]  /*1630*/  FADD R15, R15, 9.9999997171806853657e-10 ;  /* 0x3089705f0f0f7421 */ /* 0x000fe20000000000 */
[----:B0-----:R-:W-:-:S06]  /*1640*/  FADD R20, R14, 1.00000001335143196e-10 ;  /* 0x2edbe6ff0e147421 */ /* 0x001fcc0000000000 */
        /* <DEDUP_REMOVED lines=8> */
[----:B------:R-:W-:Y:S01]  /*16d0*/  FADD R14, R12, 9.9999997171806853657e-10 ;  /* 0x3089705f0c0e7421 */ /* 0x000fe20000000000 */
[----:B-1----:R-:W-:Y:S01]  /*16e0*/  FMUL R23, R22, R23 ;  /* 0x0000001716177220 */ /* 0x002fe20000400000 */
[----:B------:R-:W-:-:S04]  /*16f0*/  IMAD.WIDE R16, R67, 0x4, R32 ;  /* 0x0000000443107825 */ /* 0x000fc800078e0220 */
[----:B------:R-:W1:Y:S01]  /*1700*/  MUFU.SQRT R14, R14 ;  /* 0x0000000e000e7308 */ /* 0x000e620000002000 */
[----:B0-----:R-:W-:-:S05]  /*1710*/  FADD R18, R15, 1.00000001335143196e-10 ;  /* 0x2edbe6ff0f127421 */ /* 0x001fca0000000000 */
[----:B------:R0:W-:Y:S01]  /*1720*/  @P0 STG.E desc[UR6][R16.64], R23 ;  /* 0x0000001710000986 */ /* 0x0001e2000c101906 */
[----:B------:R-:W-:Y:S01]  /*1730*/  FSETP.GT.AND P0, PT, R18, 8.50705917302346158658e+37, PT ;  /* 0x7e8000001200780b */ /* 0x000fe20003f04000 */
[----:B------:R-:W-:Y:S01]  /*1740*/  FADD R56, R56, 9.9999997171806853657e-10 ;  /* 0x3089705f38387421 */ /* 0x000fe20000000000 */
[----:B------:R-:W-:-:S05]  /*1750*/  FMUL R13, R48, 0.25 ;  /* 0x3e800000300d7820 */ /* 0x000fca0000400000 */
[----:B------:R-:W0:Y:S01]  /*1760*/  MUFU.SQRT R56, R56 ;  /* 0x0000003800387308 */ /* 0x000e220000002000 */
[----:B-1----:R-:W-:Y:S01]  /*1770*/  FADD R19, R14, 1.00000001335143196e-10 ;  /* 0x2edbe6ff0e137421 */ /* 0x002fe20000000000 */
[----:B------:R-:W-:Y:S01]  /*1780*/  FSEL R13, R13, R48, P0 ;  /* 0x000000300d0d7208 */ /* 0x000fe20000000000 */
[----:B------:R-:W-:-:S03]  /*1790*/  FADD R58, R58, 9.9999997171806853657e-10 ;  /* 0x3089705f3a3a7421 */ /* 0x000fc60000000000 */
[----:B------:R-:W-:Y:S01]  /*17a0*/  @P0 FMUL R18, R18, 0.25 ;  /* 0x3e80000012120820 */ /* 0x000fe20000400000 */
[----:B------:R-:W-:Y:S01]  /*17b0*/  FSETP.GT.AND P0, PT, R19, 8.50705917302346158658e+37, PT ;  /* 0x7e8000001300780b */ /* 0x000fe20003f04000 */
[----:B------:R-:W-:Y:S01]  /*17c0*/  FMUL R12, R47, 0.25 ;  /* 0x3e8000002f0c7820 */ /* 0x000fe20000400000 */
[----:B------:R-:W1:Y:S01]  /*17d0*/  MUFU.SQRT R58, R58 ;  /* 0x0000003a003a7308 */ /* 0x000e620000002000 */
[----:B0-----:R-:W-:-:S03]  /*17e0*/  FADD R16, R56, 1.00000001335143196e-10 ;  /* 0x2edbe6ff38107421 */ /* 0x001fc60000000000 */
[----:B------:R-:W-:Y:S01]  /*17f0*/  FSEL R12, R12, R47, P0 ;  /* 0x0000002f0c0c7208 */ /* 0x000fe20000000000 */
[----:B------:R-:W-:-:S06]  /*1800*/  FADD R59, R59, 9.9999997171806853657e-10 ;  /* 0x3089705f3b3b7421 */ /* 0x000fcc0000000000 */
[----:B------:R-:W-:Y:S01]  /*1810*/  @P0 FMUL R19, R19, 0.25 ;  /* 0x3e80000013130820 */ /* 0x000fe20000400000 */
[----:B------:R-:W-:Y:S01]  /*1820*/  FSETP.GT.AND P0, PT, R16, 8.50705917302346158658e+37, PT ;  /* 0x7e8000001000780b */ /* 0x000fe20003f04000 */
[----:B-----5:R-:W-:Y:S01]  /*1830*/  FMUL R15, R46, 0.25 ;  /* 0x3e8000002e0f7820 */ /* 0x020fe20000400000 */
[----:B------:R-:W0:Y:S01]  /*1840*/  MUFU.SQRT R59, R59 ;  /* 0x0000003b003b7308 */ /* 0x000e220000002000 */
[----:B-1----:R-:W-:-:S03]  /*1850*/  FADD R14, R58, 1.00000001335143196e-10 ;  /* 0x2edbe6ff3a0e7421 */ /* 0x002fc60000000000 */
[----:B------:R-:W-:Y:S01]  /*1860*/  FSEL R23, R15, R46, P0 ;  /* 0x0000002e0f177208 */ /* 0x000fe20000000000 */
[----:B------:R-:W-:-:S06]  /*1870*/  FADD R60, R60, 9.9999997171806853657e-10 ;  /* 0x3089705f3c3c7421 */ /* 0x000fcc0000000000 */
[----:B------:R-:W-:Y:S01]  /*1880*/  @P0 FMUL R16, R16, 0.25 ;  /* 0x3e80000010100820 */ /* 0x000fe20000400000 */
[----:B------:R-:W-:Y:S01]  /*1890*/  FSETP.GT.AND P0, PT, R14, 8.50705917302346158658e+37, PT ;  /* 0x7e8000000e00780b */ /* 0x000fe20003f04000 */
[----:B---3--:R-:W-:Y:S01]  /*18a0*/  FMUL R15, R62, 0.25 ;  /* 0x3e8000003e0f7820 */ /* 0x008fe20000400000 */
[----:B------:R-:W1:Y:S01]  /*18b0*/  MUFU.SQRT R60, R60 ;  /* 0x0000003c003c7308 */ /* 0x000e620000002000 */
[----:B0-----:R-:W-:-:S03]  /*18c0*/  FADD R17, R59, 1.00000001335143196e-10 ;  /* 0x2edbe6ff3b117421 */ /* 0x001fc60000000000 */
[----:B------:R-:W-:-:S07]  /*18d0*/  FSEL R25, R15, R62, P0 ;  /* 0x0000003e0f197208 */ /* 0x000fce0000000000 */
[----:B------:R-:W-:Y:S01]  /*18e0*/  @P0 FMUL R14, R14, 0.25 ;  /* 0x3e8000000e0e0820 */ /* 0x000fe20000400000 */
[----:B------:R-:W-:Y:S01]  /*18f0*/  FSETP.GT.AND P0, PT, R17, 8.50705917302346158658e+37, PT ;  /* 0x7e8000001100780b */ /* 0x000fe20003f04000 */
[----:B------:R-:W0:Y:S01]  /*1900*/  S2UR UR5, SR_CgaCtaId ;  /* 0x00000000000579c3 */ /* 0x000e220000008800 */
[----:B------:R-:W-:Y:S01]  /*1910*/  FMUL R15, R68, 0.25 ;  /* 0x3e800000440f7820 */ /* 0x000fe20000400000 */
[----:B-1----:R-:W-:-:S04]  /*1920*/  FADD R21, R60, 1.00000001335143196e-10 ;  /* 0x2edbe6ff3c157421 */ /* 0x002fc80000000000 */
[----:B------:R-:W-:-:S06]  /*1930*/  FSEL R22, R15, R68, P0 ;  /* 0x000000440f167208 */ /* 0x000fcc0000000000 */
[----:B------:R-:W-:Y:S01]  /*1940*/  @P0 FMUL R17, R17, 0.25 ;  /* 0x3e80000011110820 */ /* 0x000fe20000400000 */
[----:B------:R-:W-:Y:S01]  /*1950*/  FSETP.GT.AND P0, PT, R21, 8.50705917302346158658e+37, PT ;  /* 0x7e8000001500780b */ /* 0x000fe20003f04000 */
[----:B------:R-:W-:Y:S01]  /*1960*/  FMUL R24, R5, 0.25 ;  /* 0x3e80000005187820 */ /* 0x000fe20000400000 */
[----:B------:R-:W-:Y:S01]  /*1970*/  UMOV UR4, 0x400 ;  /* 0x0000040000047882 */ /* 0x000fe20000000000 */
[----:B------:R-:W-:-:S03]  /*1980*/  SHF.R.U32.HI R15, RZ, 0x4, R0 ;  /* 0x00000004ff0f7819 */ /* 0x000fc60000011600 */
[----:B------:R-:W-:Y:S01]  /*1990*/  FSEL R24, R24, R5, P0 ;  /* 0x0000000518187208 */ /* 0x000fe20000000000 */
[----:B------:R-:W1:Y:S06]  /*19a0*/  MUFU.RCP R20, R20 ;  /* 0x0000001400147308 */ /* 0x000e6c0000001000 */
[----:B------:R-:W-:Y:S01]  /*19b0*/  @P0 FMUL R21, R21, 0.25 ;  /* 0x3e80000015150820 */ /* 0x000fe20000400000 */
[----:B------:R-:W-:Y:S02]  /*19c0*/  ISETP.NE.AND P0, PT, R6, RZ, PT ;  /* 0x000000ff0600720c */ /* 0x000fe40003f05270 */
[----:B------:R-:W-:Y:S01]  /*19d0*/  SHF.L.U32 R6, R0, 0x8, RZ ;  /* 0x0000000800067819 */ /* 0x000fe200000006ff */
[----:B0-----:R-:W-:Y:S01]  /*19e0*/  UPRMT UR4, UR5, 0x654, UR4 ;  /* 0x0000065405047896 */ /* 0x001fe20008000004 */
[----:B------:R-:W0:Y:S01]  /*19f0*/  MUFU.RCP R18, R18 ;  /* 0x0000001200127308 */ /* 0x000e220000001000 */
[----:B------:R-:W-:-:S02]  /*1a00*/  SGXT.U32 R15, R15, 0x4 ;  /* 0x000000040f0f781a */ /* 0x000fc40000000000 */
[----:B------:R-:W-:-:S05]  /*1a10*/  LOP3.LUT R6, R6, 0xf00, RZ, 0xc0, !PT ;  /* 0x00000f0006067812 */ /* 0x000fca00078ec0ff */
[----:B------:R-:W2:Y:S01]  /*1a20*/  MUFU.RCP R19, R19 ;  /* 0x0000001300137308 */ /* 0x000ea20000001000 */
[C---:B------:R-:W-:Y:S02]  /*1a30*/  LOP3.LUT R15, R6.reuse, R15, RZ, 0xfc, !PT ;  /* 0x0000000f060f7212 */ /* 0x040fe400078efcff */
[----:B------:R-:W-:-:S05]  /*1a40*/  LEA.HI R26, R6, UR4, RZ, 0x1c ;  /* 0x00000004061a7c11 */ /* 0x000fca000f8fe0ff */
[----:B------:R-:W3:Y:S01]  /*1a50*/  MUFU.RCP R14, R14 ;  /* 0x0000000e000e7308 */ /* 0x000ee20000001000 */
[----:B------:R-:W-:-:S07]  /*1a60*/  IMAD.SHL.U32 R6, R0, 0x4, RZ ;  /* 0x0000000400067824 */ /* 0x000fce00078e00ff */
[----:B------:R-:W4:Y:S01]  /*1a70*/  MUFU.RCP R16, R16 ;  /* 0x0000001000107308 */ /* 0x000f220000001000 */
[----:B------:R-:W-:-:S07]  /*1a80*/  LEA R27, R15, R26, 0x2 ;  /* 0x0000001a0f1b7211 */ /* 0x000fce00078e10ff */
[----:B------:R-:W5:Y:S08]  /*1a90*/  MUFU.RCP R17, R17 ;  /* 0x0000001100117308 */ /* 0x000f700000001000 */
[----:B------:R-:W4:Y:S01]  /*1aa0*/  MUFU.RCP R21, R21 ;  /* 0x0000001500157308 */ /* 0x000f220000001000 */
[----:B------:R-:W-:Y:S01]  /*1ab0*/  LOP3.LUT R15, R6, 0xfc, RZ, 0xc0, !PT ;  /* 0x000000fc060f7812 */ /* 0x000fe200078ec0ff */
[----:B-1----:R-:W-:Y:S01]  /*1ac0*/  FMUL R29, R20, R7 ;  /* 0x00000007141d7220 */ /* 0x002fe20000400000 */
[----:B------:R-:W-:Y:S01]  /*1ad0*/  STS [R27+0x80], R8 ;  /* 0x000080081b007388 */ /* 0x000fe20000000800 */
[----:B------:R-:W-:-:S04]  /*1ae0*/  IMAD.WIDE R6, R63, 0x4, R32 ;  /* 0x000000043f067825 */ /* 0x000fc800078e0220 */
[----:B0-----:R-:W-:Y:S01]  /*1af0*/  FMUL R31, R18, R13 ;  /* 0x0000000d121f7220 */ /* 0x001fe20000400000 */
[----:B--2---:R-:W-:Y:S01]  /*1b00*/  FMUL R19, R19, R12 ;  /* 0x0000000c13137220 */ /* 0x004fe20000400000 */
[----:B------:R0:W-:Y:S01]  /*1b10*/  STS [R27+0x100], R9 ;  /* 0x000100091b007388 */ /* 0x0001e20000000800 */
[----:B------:R-:W-:Y:S01]  /*1b20*/  PRMT R10, R15, 0x6540, R10 ;  /* 0x000065400f0a7816 */ /* 0x000fe2000000000a */
[----:B---3--:R-:W-:Y:S01]  /*1b30*/  FMUL R25, R14, R25 ;  /* 0x000000190e197220 */ /* 0x008fe20000400000 */
[----:B------:R-:W-:-:S04]  /*1b40*/  IMAD.WIDE R12, R73, 0x4, R32 ;  /* 0x00000004490c7825 */ /* 0x000fc800078e0220 */
[----:B----4-:R-:W-:Y:S01]  /*1b50*/  FMUL R23, R16, R23 ;  /* 0x0000001710177220 */ /* 0x010fe20000400000 */
[----:B-----5:R-:W-:Y:S01]  /*1b60*/  FMUL R35, R17, R22 ;  /* 0x0000001611237220 */ /* 0x020fe20000400000 */
[----:B------:R1:W-:Y:S01]  /*1b70*/  STS [R27], R2 ;  /* 0x000000021b007388 */ /* 0x0003e20000000800 */
[----:B------:R-:W-:-:S04]  /*1b80*/  IMAD.WIDE R14, R49, 0x4, R32 ;  /* 0x00000004310e7825 */ /* 0x000fc800078e0220 */
[----:B------:R-:W-:Y:S01]  /*1b90*/  FMUL R37, R21, R24 ;  /* 0x0000001815257220 */ /* 0x000fe20000400000 */
[--C-:B0-----:R-:W-:Y:S01]  /*1ba0*/  IMAD.WIDE R8, R45, 0x4, R32.reuse ;  /* 0x000000042d087825 */ /* 0x101fe200078e0220 */
[----:B------:R-:W-:Y:S03]  /*1bb0*/  @P0 STG.E desc[UR6][R6.64], R29 ;  /* 0x0000001d06000986 */ /* 0x000fe6000c101906 */
[--C-:B------:R-:W-:Y:S01]  /*1bc0*/  IMAD.WIDE R16, R75, 0x4, R32.reuse ;  /* 0x000000044b107825 */ /* 0x100fe200078e0220 */
[----:B------:R0:W-:Y:S03]  /*1bd0*/  @P1 STG.E desc[UR6][R8.64], R31 ;  /* 0x0000001f08001986 */ /* 0x0001e6000c101906 */
[----:B-1----:R-:W-:Y:S02]  /*1be0*/  IMAD.SHL.U32 R2, R0, 0x4, RZ ;  /* 0x0000000400027824 */ /* 0x002fe400078e00ff */
[--C-:B------:R-:W-:Y:S01]  /*1bf0*/  IMAD.WIDE R20, R77, 0x4, R32.reuse ;  /* 0x000000044d147825 */ /* 0x100fe200078e0220 */
[----:B------:R-:W-:Y:S03]  /*1c00*/  @P2 STG.E desc[UR6][R12.64], R19 ;  /* 0x000000130c002986 */ /* 0x000fe6000c101906 */
[----:B------:R-:W-:Y:S01]  /*1c10*/  IMAD.WIDE R32, R43, 0x4, R32 ;  /* 0x000000042b207825 */ /* 0x000fe200078e0220 */
[----:B------:R1:W-:Y:S01]  /*1c20*/  @P3 STG.E desc[UR6][R14.64], R23 ;  /* 0x000000170e003986 */ /* 0x0003e2000c101906 */
[----:B------:R-:W-:-:S03]  /*1c30*/  LOP3.LUT R2, R2, 0x3fc, RZ, 0xc0, !PT ;  /* 0x000003fc02027812 */ /* 0x000fc600078ec0ff */
[----:B------:R-:W-:Y:S04]  /*1c40*/  @P4 STG.E desc[UR6][R16.64], R25 ;  /* 0x0000001910004986 */ /* 0x000fe8000c101906 */
[----:B------:R-:W-:Y:S04]  /*1c50*/  @P5 STG.E desc[UR6][R20.64], R35 ;  /* 0x0000002314005986 */ /* 0x000fe8000c101906 */
[----:B------:R2:W-:Y:S04]  /*1c60*/  STS [R27+0x40], R11 ;  /* 0x0000400b1b007388 */ /* 0x0005e80000000800 */
[----:B------:R3:W-:Y:S04]  /*1c70*/  STS [R27+0xc0], R4 ;  /* 0x0000c0041b007388 */ /* 0x0007e80000000800 */
[----:B------:R-:W-:Y:S04]  /*1c80*/  STS [R27+0x140], R61 ;  /* 0x0001403d1b007388 */ /* 0x000fe80000000800 */
        /* <DEDUP_REMOVED lines=9> */
[----:B------:R4:W-:Y:S01]  /*1d20*/  STS [R27+0x3c0], R5 ;  /* 0x0003c0051b007388 */ /* 0x0009e20000000800 */
[----:B0-----:R-:W-:Y:S01]  /*1d30*/  IMAD.HI R8, R10, 0x2aaaaaab, RZ ;  /* 0x2aaaaaab0a087827 */ /* 0x001fe200078e02ff */
[----:B-1----:R-:W0:Y:S02]  /*1d40*/  LDC.64 R22, c[0x0][0x228] ;  /* 0x00008a00ff167b82 */ /* 0x002e240000000a00 */
[----:B------:R-:W-:Y:S01]  /*1d50*/  @P6 STG.E desc[UR6][R32.64], R37 ;  /* 0x0000002520006986 */ /* 0x000fe2000c101906 */
[----:B--2---:R-:W-:-:S02]  /*1d60*/  LOP3.LUT R11, R2, 0x800, RZ, 0xfc, !PT ;  /* 0x00000800020b7812 */ /* 0x004fc400078efcff */
[----:B---3--:R-:W-:Y:S02]  /*1d70*/  SHF.R.U32.HI R4, RZ, 0x2, R0 ;  /* 0x00000002ff047819 */ /* 0x008fe40000011600 */
[----:B----4-:R-:W-:Y:S02]  /*1d80*/  LOP3.LUT R5, R2, 0x400, RZ, 0xfc, !PT ;  /* 0x0000040002057812 */ /* 0x010fe400078efcff */
[----:B------:R-:W-:Y:S02]  /*1d90*/  SHF.R.U32.HI R18, RZ, 0x4, R11 ;  /* 0x00000004ff127819 */ /* 0x000fe4000001160b */
[----:B------:R-:W-:Y:S02]  /*1da0*/  SHF.R.U32.HI R5, RZ, 0x4, R5 ;  /* 0x00000004ff057819 */ /* 0x000fe40000011605 */
[----:B------:R-:W-:Y:S02]  /*1db0*/  LOP3.LUT R4, R4, 0x30, RZ, 0xc0, !PT ;  /* 0x0000003004047812 */ /* 0x000fe400078ec0ff */
[----:B------:R-:W-:-:S02]  /*1dc0*/  LOP3.LUT R11, R5, 0x70, RZ, 0xc0, !PT ;  /* 0x00000070050b7812 */ /* 0x000fc400078ec0ff */
[----:B------:R-:W-:Y:S02]  /*1dd0*/  LOP3.LUT R18, R18, 0xb0, RZ, 0xc0, !PT ;  /* 0x000000b012127812 */ /* 0x000fe400078ec0ff */
[----:B------:R-:W-:Y:S01]  /*1de0*/  IADD3 R5, R4, UR4, RZ ;  /* 0x0000000404057c10 */ /* 0x000fe2000fffe0ff */
[----:B------:R-:W-:Y:S01]  /*1df0*/  VIADD R11, R11, UR4 ;  /* 0x000000040b0b7c36 */ /* 0x000fe20008000000 */
[----:B------:R-:W-:-:S03]  /*1e00*/  IADD3 R7, R18, UR4, RZ ;  /* 0x0000000412077c10 */ /* 0x000fc6000fffe0ff */
[C---:B------:R-:W-:Y:S01]  /*1e10*/  IMAD R5, R2.reuse, 0x4, R5 ;  /* 0x0000000402057824 */ /* 0x040fe200078e0205 */
[C---:B------:R-:W-:Y:S01]  /*1e20*/  LEA R11, R2.reuse, R11, 0x2 ;  /* 0x0000000b020b7211 */ /* 0x040fe200078e10ff */
[----:B------:R-:W-:Y:S01]  /*1e30*/  BAR.SYNC.DEFER_BLOCKING 0x0 ;  /* 0x0000000000007b1d */ /* 0x000fe20000010000 */
[----:B------:R-:W-:Y:S01]  /*1e40*/  IMAD R18, R2, 0x4, R7 ;  /* 0x0000000402127824 */ /* 0x000fe200078e0207 */
[----:B------:R-:W-:Y:S02]  /*1e50*/  SHF.R.U32.HI R9, RZ, 0x1f, R8 ;  /* 0x0000001fff097819 */ /* 0x000fe40000011608 */
[----:B------:R-:W-:Y:S02]  /*1e60*/  SHF.R.U32.HI R0, RZ, 0x6, R0 ;  /* 0x00000006ff007819 */ /* 0x000fe40000011600 */
[----:B------:R-:W-:Y:S02]  /*1e70*/  LEA.HI.SX32 R9, R8, R9, 0x1a ;  /* 0x0000000908097211 */ /* 0x000fe400078fd2ff */
[----:B------:R-:W-:Y:S01]  /*1e80*/  SGXT.U32 R0, R0, 0x2 ;  /* 0x000000020000781a */ /* 0x000fe20000000000 */
[----:B------:R-:W1:Y:S04]  /*1e90*/  LDS.128 R4, [R5] ;  /* 0x0000000005047984 */ /* 0x000e680000000c00 */
[----:B------:R2:W3:Y:S04]  /*1ea0*/  LDS.128 R12, [R11+0x1000] ;  /* 0x001000000b0c7984 */ /* 0x0004e80000000c00 */
[----:B------:R-:W4:Y:S01]  /*1eb0*/  LDS.128 R16, [R18+0x2000] ;  /* 0x0020000012107984 */ /* 0x000f220000000c00 */
[----:B------:R-:W-:Y:S01]  /*1ec0*/  IMAD R8, R9, -0x180, R10 ;  /* 0xfffffe8009087824 */ /* 0x000fe200078e020a */
[----:B------:R-:W-:-:S02]  /*1ed0*/  LOP3.LUT R0, R0, R3, RZ, 0xfc, !PT ;  /* 0x0000000300007212 */ /* 0x000fc400078efcff */
[----:B------:R-:W-:Y:S01]  /*1ee0*/  ISETP.GE.AND P0, PT, R10, 0x600, PT ;  /* 0x000006000a00780c */ /* 0x000fe20003f06270 */
[----:B------:R-:W-:Y:S01]  /*1ef0*/  IMAD R9, R9, 0xd80, R8 ;  /* 0x00000d8009097824 */ /* 0x000fe200078e0208 */
[----:B------:R-:W-:Y:S02]  /*1f00*/  LOP3.LUT R20, R2, 0xc00, RZ, 0xfc, !PT ;  /* 0x00000c0002147812 */ /* 0x000fe400078efcff */
[C---:B------:R-:W-:Y:S01]  /*1f10*/  LOP3.LUT R10, R0.reuse, 0x4, RZ, 0xfc, !PT ;  /* 0x00000004000a7812 */ /* 0x040fe200078efcff */
[C---:B------:R-:W-:Y:S01]  /*1f20*/  IMAD R25, R0.reuse, 0x180, R9 ;  /* 0x0000018000197824 */ /* 0x040fe200078e0209 */
[C---:B------:R-:W-:Y:S02]  /*1f30*/  LOP3.LUT R8, R0.reuse, 0x8, RZ, 0xfc, !PT ;  /* 0x0000000800087812 */ /* 0x040fe400078efcff */
[----:B------:R-:W-:Y:S02]  /*1f40*/  ISETP.LT.AND P3, PT, R0, 0x9, !P0 ;  /* 0x000000090000780c */ /* 0x000fe40004761270 */
[----:B------:R-:W-:-:S02]  /*1f50*/  SHF.R.U32.HI R20, RZ, 0x4, R20 ;  /* 0x00000004ff147819 */ /* 0x000fc40000011614 */
[----:B------:R-:W-:Y:S02]  /*1f60*/  ISETP.LT.AND P2, PT, R10, 0x9, !P0 ;  /* 0x000000090a00780c */ /* 0x000fe40004741270 */
[----:B------:R-:W-:Y:S02]  /*1f70*/  ISETP.LT.AND P1, PT, R8, 0x9, !P0 ;  /* 0x000000090800780c */ /* 0x000fe40004721270 */
[----:B------:R-:W-:Y:S02]  /*1f80*/  ISETP.LT.AND P0, PT, R3, RZ, !P0 ;  /* 0x000000ff0300720c */ /* 0x000fe40004701270 */
[----:B--2---:R-:W-:Y:S01]  /*1f90*/  IADD3 R11, R25, 0x600, RZ ;  /* 0x00000600190b7810 */ /* 0x004fe20007ffe0ff */
[C---:B------:R-:W-:Y:S01]  /*1fa0*/  VIADD R21, R25.reuse, 0xc00 ;  /* 0x00000c0019157836 */ /* 0x040fe20000000000 */
[----:B------:R-:W-:Y:S01]  /*1fb0*/  LOP3.LUT R20, R20, 0xf0, RZ, 0xc0, !PT ;  /* 0x000000f014147812 */ /* 0x000fe200078ec0ff */
[----:B0-----:R-:W-:-:S03]  /*1fc0*/  IMAD.WIDE R8, R25, 0x4, R22 ;  /* 0x0000000419087825 */ /* 0x001fc600078e0216 */
[----:B------:R-:W-:Y:S01]  /*1fd0*/  IADD3 R3, R20, UR4, RZ ;  /* 0x0000000414037c10 */ /* 0x000fe2000fffe0ff */
[----:B------:R-:W-:-:S04]  /*1fe0*/  IMAD.WIDE R10, R11, 0x4, R22 ;  /* 0x000000040b0a7825 */ /* 0x000fc800078e0216 */
[----:B------:R-:W-:Y:S01]  /*1ff0*/  IMAD.WIDE R20, R21, 0x4, R22 ;  /* 0x0000000415147825 */ /* 0x000fe200078e0216 */
[----:B-1----:R0:W-:Y:S04]  /*2000*/  @P3 STG.E.128 desc[UR6][R8.64], R4 ;  /* 0x0000000408003986 */ /* 0x0021e8000c101d06 */
[----:B---3--:R0:W-:Y:S01]  /*2010*/  @P2 STG.E.128 desc[UR6][R10.64], R12 ;  /* 0x0000000c0a002986 */ /* 0x0081e2000c101d06 */
[----:B------:R-:W-:-:S03]  /*2020*/  IMAD R0, R2, 0x4, R3 ;  /* 0x0000000402007824 */ /* 0x000fc600078e0203 */
[----:B----4-:R0:W-:Y:S02]  /*2030*/  @P1 STG.E.128 desc[UR6][R20.64], R16 ;  /* 0x0000001014001986 */ /* 0x0101e4000c101d06 */
[----:B0-----:R-:W-:Y:S05]  /*2040*/  @!P0 EXIT ;  /* 0x000000000000894d */ /* 0x001fea0003800000 */
[----:B0-----:R-:W0:Y:S01]  /*2050*/  LDS.128 R4, [R0+0x3000] ;  /* 0x0030000000047984 */ /* 0x001e220000000c00 */
[----:B------:R-:W-:-:S05]  /*2060*/  IADD3 R3, R25, 0x1200, RZ ;  /* 0x0000120019037810 */ /* 0x000fca0007ffe0ff */
[----:B------:R-:W-:-:S05]  /*2070*/  IMAD.WIDE R2, R3, 0x4, R22 ;  /* 0x0000000403027825 */ /* 0x000fca00078e0216 */
[----:B0-----:R-:W-:Y:S01]  /*2080*/  STG.E.128 desc[UR6][R2.64], R4 ;  /* 0x0000000402007986 */ /* 0x001fe2000c101d06 */
[----:B------:R-:W-:Y:S05]  /*2090*/  EXIT ;  /* 0x000000000000794d */ /* 0x000fea0003800000 */
.L_x_0:
[----:B------:R-:W-:-:S00]  /*20a0*/  BRA `(.L_x_0) ;  /* 0xfffffffc00fc7947 */ /* 0x000fc0000383ffff */
[----:B------:R-:W-:-:S00]  /*20b0*/  NOP ;  /* 0x0000000000007918 */ /* 0x000fc00000000000 */
        /* <DEDUP_REMOVED lines=12> */
.L_x_1:


//--------------------- .nv.global.init           --------------------------
	.section	.nv.global.init,"aw",@progbits
.nv.global.init:
	.type		_$_str,@object
	.size		_$_str,(_$_str_$_2 - _$_str)
_$_str:
        /*0000*/ 	.byte	0x5f, 0x5f, 0x43, 0x55, 0x44, 0x41, 0x5f, 0x46, 0x54, 0x5a, 0x00
	.type		_$_str_$_2,@object
	.size		_$_str_$_2,(.L_1 - _$_str_$_2)
_$_str_$_2:
        /*000b*/ 	.byte	0x5f, 0x5f, 0x43, 0x55, 0x44, 0x41, 0x5f, 0x50, 0x52, 0x45, 0x43, 0x5f, 0x53, 0x51, 0x52, 0x54
        /*001b*/ 	.byte	0x00
.L_1:


//--------------------- .nv.shared.triton_poi_fused_add_convolution_div_sqrt_25 --------------------------
	.section	.nv.shared.triton_poi_fused_add_convolution_div_sqrt_25,"aw",@nobits
	.sectionflags	@""
	.align	16
	.zero		1024


//--------------------- .nv.constant0.triton_poi_fused_add_convolution_div_sqrt_25 --------------------------
	.section	.nv.constant0.triton_poi_fused_add_convolution_div_sqrt_25,"a",@progbits
	.sectionflags	@""
	.align	4
.nv.constant0.triton_poi_fused_add_convolution_div_sqrt_25:
	.zero		568
